//
// Generated by NVIDIA NVVM Compiler
//
// Compiler Build ID: CL-36424714
// Cuda compilation tools, release 13.0, V13.0.88
// Based on NVVM 20.0.0
//

.version 9.0
.target sm_100
.address_size 64

	// .globl	_Z20histogramSmemAtomicsPKiiiPi
.extern .shared .align 16 .b8 smem[];

.visible .entry _Z20histogramSmemAtomicsPKiiiPi(
	.param .u64 .ptr .align 1 _Z20histogramSmemAtomicsPKiiiPi_param_0,
	.param .u32 _Z20histogramSmemAtomicsPKiiiPi_param_1,
	.param .u32 _Z20histogramSmemAtomicsPKiiiPi_param_2,
	.param .u64 .ptr .align 1 _Z20histogramSmemAtomicsPKiiiPi_param_3
)
{
	.reg .pred 	%p<19>;
	.reg .b32 	%r<133>;
	.reg .b64 	%rd<38>;

	ld.param.u64 	%rd8, [_Z20histogramSmemAtomicsPKiiiPi_param_0];
	ld.param.u32 	%r39, [_Z20histogramSmemAtomicsPKiiiPi_param_1];
	ld.param.u32 	%r40, [_Z20histogramSmemAtomicsPKiiiPi_param_2];
	ld.param.u64 	%rd9, [_Z20histogramSmemAtomicsPKiiiPi_param_3];
	cvta.to.global.u64 	%rd1, %rd8;
	cvta.to.global.u64 	%rd2, %rd9;
	mov.u32 	%r1, %ctaid.x;
	mov.u32 	%r2, %ntid.x;
	mov.u32 	%r132, %tid.x;
	mad.lo.s32 	%r127, %r1, %r2, %r132;
	mov.u32 	%r41, %nctaid.x;
	mul.lo.s32 	%r5, %r2, %r41;
	setp.ge.s32 	%p1, %r132, %r40;
	@%p1 bra 	$L__BB0_7;
	add.s32 	%r42, %r132, %r2;
	max.u32 	%r43, %r40, %r42;
	setp.lt.u32 	%p2, %r42, %r40;
	selp.u32 	%r44, 1, 0, %p2;
	add.s32 	%r45, %r42, %r44;
	sub.s32 	%r46, %r43, %r45;
	div.u32 	%r47, %r46, %r2;
	add.s32 	%r6, %r47, %r44;
	and.b32  	%r48, %r6, 3;
	setp.eq.s32 	%p3, %r48, 3;
	mov.u32 	%r124, %r132;
	@%p3 bra 	$L__BB0_4;
	add.s32 	%r49, %r6, 1;
	and.b32  	%r50, %r49, 3;
	shl.b32 	%r51, %r132, 2;
	mov.u32 	%r52, smem;
	add.s32 	%r122, %r52, %r51;
	shl.b32 	%r8, %r2, 2;
	neg.s32 	%r121, %r50;
	mad.lo.s32 	%r124, %r2, %r50, %r132;
$L__BB0_3:
	.pragma "nounroll";
	mov.b32 	%r53, 0;
	st.shared.u32 	[%r122], %r53;
	add.s32 	%r122, %r122, %r8;
	add.s32 	%r121, %r121, 1;
	setp.ne.s32 	%p4, %r121, 0;
	@%p4 bra 	$L__BB0_3;
$L__BB0_4:
	setp.lt.u32 	%p5, %r6, 3;
	@%p5 bra 	$L__BB0_7;
	mov.u32 	%r55, smem;
	shl.b32 	%r58, %r2, 2;
$L__BB0_6:
	shl.b32 	%r54, %r124, 2;
	add.s32 	%r56, %r55, %r54;
	mov.b32 	%r57, 0;
	st.shared.u32 	[%r56], %r57;
	add.s32 	%r59, %r56, %r58;
	st.shared.u32 	[%r59], %r57;
	add.s32 	%r60, %r59, %r58;
	st.shared.u32 	[%r60], %r57;
	add.s32 	%r61, %r60, %r58;
	st.shared.u32 	[%r61], %r57;
	add.s32 	%r124, %r58, %r124;
	setp.lt.s32 	%p6, %r124, %r40;
	@%p6 bra 	$L__BB0_6;
$L__BB0_7:
	bar.sync 	0;
	setp.ge.s32 	%p7, %r127, %r39;
	@%p7 bra 	$L__BB0_14;
	add.s32 	%r62, %r127, %r5;
	max.s32 	%r63, %r39, %r62;
	setp.lt.s32 	%p8, %r62, %r39;
	selp.u32 	%r64, 1, 0, %p8;
	add.s32 	%r65, %r62, %r64;
	sub.s32 	%r66, %r63, %r65;
	div.u32 	%r67, %r66, %r5;
	add.s32 	%r18, %r67, %r64;
	and.b32  	%r68, %r18, 3;
	setp.eq.s32 	%p9, %r68, 3;
	@%p9 bra 	$L__BB0_11;
	add.s32 	%r69, %r18, 1;
	and.b32  	%r70, %r69, 3;
	neg.s32 	%r125, %r70;
$L__BB0_10:
	.pragma "nounroll";
	mul.wide.s32 	%rd10, %r127, 4;
	add.s64 	%rd11, %rd1, %rd10;
	ld.global.u32 	%r71, [%rd11];
	shl.b32 	%r72, %r71, 2;
	mov.u32 	%r73, smem;
	add.s32 	%r74, %r73, %r72;
	atom.shared.add.u32 	%r75, [%r74], 1;
	add.s32 	%r127, %r127, %r5;
	add.s32 	%r125, %r125, 1;
	setp.ne.s32 	%p10, %r125, 0;
	@%p10 bra 	$L__BB0_10;
$L__BB0_11:
	setp.lt.u32 	%p11, %r18, 3;
	@%p11 bra 	$L__BB0_14;
	mov.u32 	%r78, smem;
	mul.wide.s32 	%rd14, %r5, 4;
	shl.b32 	%r93, %r5, 2;
$L__BB0_13:
	mul.wide.s32 	%rd12, %r127, 4;
	add.s64 	%rd13, %rd1, %rd12;
	ld.global.u32 	%r76, [%rd13];
	shl.b32 	%r77, %r76, 2;
	add.s32 	%r79, %r78, %r77;
	atom.shared.add.u32 	%r80, [%r79], 1;
	add.s64 	%rd15, %rd13, %rd14;
	ld.global.u32 	%r81, [%rd15];
	shl.b32 	%r82, %r81, 2;
	add.s32 	%r83, %r78, %r82;
	atom.shared.add.u32 	%r84, [%r83], 1;
	add.s64 	%rd16, %rd15, %rd14;
	ld.global.u32 	%r85, [%rd16];
	shl.b32 	%r86, %r85, 2;
	add.s32 	%r87, %r78, %r86;
	atom.shared.add.u32 	%r88, [%r87], 1;
	add.s64 	%rd17, %rd16, %rd14;
	ld.global.u32 	%r89, [%rd17];
	shl.b32 	%r90, %r89, 2;
	add.s32 	%r91, %r78, %r90;
	atom.shared.add.u32 	%r92, [%r91], 1;
	add.s32 	%r127, %r93, %r127;
	setp.lt.s32 	%p12, %r127, %r39;
	@%p12 bra 	$L__BB0_13;
$L__BB0_14:
	setp.ge.s32 	%p13, %r132, %r40;
	bar.sync 	0;
	mul.lo.s32 	%r94, %r40, %r1;
	cvt.s64.s32 	%rd3, %r94;
	@%p13 bra 	$L__BB0_21;
	add.s32 	%r95, %r132, %r2;
	max.u32 	%r96, %r40, %r95;
	setp.lt.u32 	%p14, %r95, %r40;
	selp.u32 	%r97, 1, 0, %p14;
	add.s32 	%r98, %r95, %r97;
	sub.s32 	%r99, %r96, %r98;
	div.u32 	%r100, %r99, %r2;
	add.s32 	%r27, %r100, %r97;
	and.b32  	%r101, %r27, 3;
	setp.eq.s32 	%p15, %r101, 3;
	@%p15 bra 	$L__BB0_18;
	add.s32 	%r102, %r27, 1;
	and.b32  	%r103, %r102, 3;
	cvt.u64.u32 	%rd18, %r132;
	add.s64 	%rd19, %rd3, %rd18;
	shl.b64 	%rd20, %rd19, 2;
	add.s64 	%rd37, %rd2, %rd20;
	mul.wide.u32 	%rd5, %r2, 4;
	shl.b32 	%r104, %r132, 2;
	mov.u32 	%r105, smem;
	add.s32 	%r130, %r105, %r104;
	shl.b32 	%r29, %r2, 2;
	neg.s32 	%r129, %r103;
	mad.lo.s32 	%r132, %r2, %r103, %r132;
$L__BB0_17:
	.pragma "nounroll";
	ld.shared.u32 	%r106, [%r130];
	st.global.u32 	[%rd37], %r106;
	add.s64 	%rd37, %rd37, %rd5;
	add.s32 	%r130, %r130, %r29;
	add.s32 	%r129, %r129, 1;
	setp.ne.s32 	%p16, %r129, 0;
	@%p16 bra 	$L__BB0_17;
$L__BB0_18:
	setp.lt.u32 	%p17, %r27, 3;
	@%p17 bra 	$L__BB0_21;
	mov.u32 	%r108, smem;
	shl.b32 	%r112, %r2, 2;
$L__BB0_20:
	shl.b32 	%r107, %r132, 2;
	add.s32 	%r109, %r108, %r107;
	ld.shared.u32 	%r110, [%r109];
	cvt.u64.u32 	%rd21, %r132;
	add.s64 	%rd22, %rd21, %rd3;
	shl.b64 	%rd23, %rd22, 2;
	add.s64 	%rd24, %rd2, %rd23;
	st.global.u32 	[%rd24], %r110;
	add.s32 	%r111, %r132, %r2;
	add.s32 	%r113, %r109, %r112;
	ld.shared.u32 	%r114, [%r113];
	cvt.u64.u32 	%rd25, %r111;
	add.s64 	%rd26, %rd25, %rd3;
	shl.b64 	%rd27, %rd26, 2;
	add.s64 	%rd28, %rd2, %rd27;
	st.global.u32 	[%rd28], %r114;
	add.s32 	%r115, %r111, %r2;
	add.s32 	%r116, %r113, %r112;
	ld.shared.u32 	%r117, [%r116];
	cvt.u64.u32 	%rd29, %r115;
	add.s64 	%rd30, %rd29, %rd3;
	shl.b64 	%rd31, %rd30, 2;
	add.s64 	%rd32, %rd2, %rd31;
	st.global.u32 	[%rd32], %r117;
	add.s32 	%r118, %r115, %r2;
	add.s32 	%r119, %r116, %r112;
	ld.shared.u32 	%r120, [%r119];
	cvt.u64.u32 	%rd33, %r118;
	add.s64 	%rd34, %rd33, %rd3;
	shl.b64 	%rd35, %rd34, 2;
	add.s64 	%rd36, %rd2, %rd35;
	st.global.u32 	[%rd36], %r120;
	add.s32 	%r132, %r118, %r2;
	setp.lt.s32 	%p18, %r132, %r40;
	@%p18 bra 	$L__BB0_20;
$L__BB0_21:
	ret;

}
	// .globl	_Z19histogramFinalAccumPKiiiPi
.visible .entry _Z19histogramFinalAccumPKiiiPi(
	.param .u64 .ptr .align 1 _Z19histogramFinalAccumPKiiiPi_param_0,
	.param .u32 _Z19histogramFinalAccumPKiiiPi_param_1,
	.param .u32 _Z19histogramFinalAccumPKiiiPi_param_2,
	.param .u64 .ptr .align 1 _Z19histogramFinalAccumPKiiiPi_param_3
)
{
	.reg .pred 	%p<11>;
	.reg .b32 	%r<119>;
	.reg .b64 	%rd<43>;

	ld.param.u64 	%rd3, [_Z19histogramFinalAccumPKiiiPi_param_0];
	ld.param.u32 	%r36, [_Z19histogramFinalAccumPKiiiPi_param_1];
	ld.param.u32 	%r37, [_Z19histogramFinalAccumPKiiiPi_param_2];
	ld.param.u64 	%rd2, [_Z19histogramFinalAccumPKiiiPi_param_3];
	cvta.to.global.u64 	%rd1, %rd3;
	mov.u32 	%r38, %ctaid.x;
	mov.u32 	%r39, %ntid.x;
	mov.u32 	%r40, %tid.x;
	mad.lo.s32 	%r1, %r38, %r39, %r40;
	setp.ge.s32 	%p1, %r1, %r36;
	@%p1 bra 	$L__BB1_15;
	setp.lt.s32 	%p2, %r37, 1;
	mov.b32 	%r118, 0;
	@%p2 bra 	$L__BB1_14;
	and.b32  	%r2, %r37, 15;
	setp.lt.u32 	%p3, %r37, 16;
	mov.b32 	%r110, 0;
	mov.u32 	%r118, %r110;
	@%p3 bra 	$L__BB1_5;
	and.b32  	%r110, %r37, 2147483632;
	neg.s32 	%r104, %r110;
	shl.b32 	%r5, %r36, 4;
	mov.b32 	%r118, 0;
	mul.wide.s32 	%rd6, %r36, 4;
	mov.u32 	%r103, %r1;
$L__BB1_4:
	.pragma "nounroll";
	mul.wide.s32 	%rd4, %r103, 4;
	add.s64 	%rd5, %rd1, %rd4;
	ld.global.u32 	%r45, [%rd5];
	add.s32 	%r46, %r45, %r118;
	add.s64 	%rd7, %rd5, %rd6;
	ld.global.u32 	%r47, [%rd7];
	add.s32 	%r48, %r47, %r46;
	add.s64 	%rd8, %rd7, %rd6;
	ld.global.u32 	%r49, [%rd8];
	add.s32 	%r50, %r49, %r48;
	add.s64 	%rd9, %rd8, %rd6;
	ld.global.u32 	%r51, [%rd9];
	add.s32 	%r52, %r51, %r50;
	add.s64 	%rd10, %rd9, %rd6;
	ld.global.u32 	%r53, [%rd10];
	add.s32 	%r54, %r53, %r52;
	add.s64 	%rd11, %rd10, %rd6;
	ld.global.u32 	%r55, [%rd11];
	add.s32 	%r56, %r55, %r54;
	add.s64 	%rd12, %rd11, %rd6;
	ld.global.u32 	%r57, [%rd12];
	add.s32 	%r58, %r57, %r56;
	add.s64 	%rd13, %rd12, %rd6;
	ld.global.u32 	%r59, [%rd13];
	add.s32 	%r60, %r59, %r58;
	add.s64 	%rd14, %rd13, %rd6;
	ld.global.u32 	%r61, [%rd14];
	add.s32 	%r62, %r61, %r60;
	add.s64 	%rd15, %rd14, %rd6;
	ld.global.u32 	%r63, [%rd15];
	add.s32 	%r64, %r63, %r62;
	add.s64 	%rd16, %rd15, %rd6;
	ld.global.u32 	%r65, [%rd16];
	add.s32 	%r66, %r65, %r64;
	add.s64 	%rd17, %rd16, %rd6;
	ld.global.u32 	%r67, [%rd17];
	add.s32 	%r68, %r67, %r66;
	add.s64 	%rd18, %rd17, %rd6;
	ld.global.u32 	%r69, [%rd18];
	add.s32 	%r70, %r69, %r68;
	add.s64 	%rd19, %rd18, %rd6;
	ld.global.u32 	%r71, [%rd19];
	add.s32 	%r72, %r71, %r70;
	add.s64 	%rd20, %rd19, %rd6;
	ld.global.u32 	%r73, [%rd20];
	add.s32 	%r74, %r73, %r72;
	add.s64 	%rd21, %rd20, %rd6;
	ld.global.u32 	%r75, [%rd21];
	add.s32 	%r118, %r75, %r74;
	add.s32 	%r104, %r104, 16;
	add.s32 	%r103, %r103, %r5;
	setp.ne.s32 	%p4, %r104, 0;
	@%p4 bra 	$L__BB1_4;
$L__BB1_5:
	setp.eq.s32 	%p5, %r2, 0;
	@%p5 bra 	$L__BB1_14;
	and.b32  	%r15, %r37, 7;
	setp.lt.u32 	%p6, %r2, 8;
	@%p6 bra 	$L__BB1_8;
	mad.lo.s32 	%r77, %r110, %r36, %r1;
	mul.wide.s32 	%rd22, %r77, 4;
	add.s64 	%rd23, %rd1, %rd22;
	ld.global.u32 	%r78, [%rd23];
	add.s32 	%r79, %r78, %r118;
	mul.wide.s32 	%rd24, %r36, 4;
	add.s64 	%rd25, %rd23, %rd24;
	ld.global.u32 	%r80, [%rd25];
	add.s32 	%r81, %r80, %r79;
	add.s64 	%rd26, %rd25, %rd24;
	ld.global.u32 	%r82, [%rd26];
	add.s32 	%r83, %r82, %r81;
	add.s64 	%rd27, %rd26, %rd24;
	ld.global.u32 	%r84, [%rd27];
	add.s32 	%r85, %r84, %r83;
	add.s64 	%rd28, %rd27, %rd24;
	ld.global.u32 	%r86, [%rd28];
	add.s32 	%r87, %r86, %r85;
	add.s64 	%rd29, %rd28, %rd24;
	ld.global.u32 	%r88, [%rd29];
	add.s32 	%r89, %r88, %r87;
	add.s64 	%rd30, %rd29, %rd24;
	ld.global.u32 	%r90, [%rd30];
	add.s32 	%r91, %r90, %r89;
	add.s64 	%rd31, %rd30, %rd24;
	ld.global.u32 	%r92, [%rd31];
	add.s32 	%r118, %r92, %r91;
	add.s32 	%r110, %r110, 8;
$L__BB1_8:
	setp.eq.s32 	%p7, %r15, 0;
	@%p7 bra 	$L__BB1_14;
	and.b32  	%r21, %r37, 3;
	setp.lt.u32 	%p8, %r15, 4;
	@%p8 bra 	$L__BB1_11;
	mad.lo.s32 	%r94, %r110, %r36, %r1;
	mul.wide.s32 	%rd32, %r94, 4;
	add.s64 	%rd33, %rd1, %rd32;
	ld.global.u32 	%r95, [%rd33];
	add.s32 	%r96, %r95, %r118;
	mul.wide.s32 	%rd34, %r36, 4;
	add.s64 	%rd35, %rd33, %rd34;
	ld.global.u32 	%r97, [%rd35];
	add.s32 	%r98, %r97, %r96;
	add.s64 	%rd36, %rd35, %rd34;
	ld.global.u32 	%r99, [%rd36];
	add.s32 	%r100, %r99, %r98;
	add.s64 	%rd37, %rd36, %rd34;
	ld.global.u32 	%r101, [%rd37];
	add.s32 	%r118, %r101, %r100;
	add.s32 	%r110, %r110, 4;
$L__BB1_11:
	setp.eq.s32 	%p9, %r21, 0;
	@%p9 bra 	$L__BB1_14;
	mad.lo.s32 	%r116, %r110, %r36, %r1;
	neg.s32 	%r115, %r21;
$L__BB1_13:
	.pragma "nounroll";
	mul.wide.s32 	%rd38, %r116, 4;
	add.s64 	%rd39, %rd1, %rd38;
	ld.global.u32 	%r102, [%rd39];
	add.s32 	%r118, %r102, %r118;
	add.s32 	%r116, %r116, %r36;
	add.s32 	%r115, %r115, 1;
	setp.ne.s32 	%p10, %r115, 0;
	@%p10 bra 	$L__BB1_13;
$L__BB1_14:
	cvta.to.global.u64 	%rd40, %rd2;
	mul.wide.s32 	%rd41, %r1, 4;
	add.s64 	%rd42, %rd40, %rd41;
	st.global.u32 	[%rd42], %r118;
$L__BB1_15:
	ret;

}


// ===== COMPILED SASS (sm_100) =====

	.target	sm_100

	.elftype	@"ET_EXEC"


//--------------------- .note.nv.tkinfo           --------------------------
	.section	.note.nv.tkinfo,"",@"SHT_NOTE"
	.sectionflags	@"SHF_NOTE_NV_TKINFO"
	.tkinfo
        /*0018*/ 	.word	0x00000002
        /*0030*/ 	.string	""
        /*0030*/ 	.string	"ptxas"
        /*0030*/ 	.string	"Cuda compilation tools, release 13.0, V13.0.88"
        /*0030*/ 	.string	"Build cuda_13.0.r13.0/compiler.36424714_0"
        /*0030*/ 	.string	"-arch sm_100 -m 64 "



//--------------------- .note.nv.cuinfo           --------------------------
	.section	.note.nv.cuinfo,"",@"SHT_NOTE"
	.sectionflags	@"SHF_NOTE_NV_CUINFO"
        /*0018*/ 	.short	0x0002
        /*001a*/ 	.short	0x0064
        /*001c*/ 	.short	0x0082
	.zero		2


//--------------------- .nv.info                  --------------------------
	.section	.nv.info,"",@"SHT_CUDA_INFO"
	.align	4


	//----- nvinfo : EIATTR_REGCOUNT
	.align		4
        /*0000*/ 	.byte	0x04, 0x2f
        /*0002*/ 	.short	(.L_1 - .L_0)
	.align		4
.L_0:
        /*0004*/ 	.word	index@(_Z20histogramSmemAtomicsPKiiiPi)
        /*0008*/ 	.word	0x00000016


	//----- nvinfo : EIATTR_FRAME_SIZE
	.align		4
.L_1:
        /*000c*/ 	.byte	0x04, 0x11
        /*000e*/ 	.short	(.L_3 - .L_2)
	.align		4
.L_2:
        /*0010*/ 	.word	index@(_Z20histogramSmemAtomicsPKiiiPi)
        /*0014*/ 	.word	0x00000000


	//----- nvinfo : EIATTR_REGCOUNT
	.align		4
.L_3:
        /*0018*/ 	.byte	0x04, 0x2f
        /*001a*/ 	.short	(.L_5 - .L_4)
	.align		4
.L_4:
        /*001c*/ 	.word	index@(_Z19histogramFinalAccumPKiiiPi)
        /*0020*/ 	.word	0x00000020


	//----- nvinfo : EIATTR_FRAME_SIZE
	.align		4
.L_5:
        /*0024*/ 	.byte	0x04, 0x11
        /*0026*/ 	.short	(.L_7 - .L_6)
	.align		4
.L_6:
        /*0028*/ 	.word	index@(_Z19histogramFinalAccumPKiiiPi)
        /*002c*/ 	.word	0x00000000


	//----- nvinfo : EIATTR_MIN_STACK_SIZE
	.align		4
.L_7:
        /*0030*/ 	.byte	0x04, 0x12
        /*0032*/ 	.short	(.L_9 - .L_8)
	.align		4
.L_8:
        /*0034*/ 	.word	index@(_Z19histogramFinalAccumPKiiiPi)
        /*0038*/ 	.word	0x00000000


	//----- nvinfo : EIATTR_MIN_STACK_SIZE
	.align		4
.L_9:
        /*003c*/ 	.byte	0x04, 0x12
        /*003e*/ 	.short	(.L_11 - .L_10)
	.align		4
.L_10:
        /*0040*/ 	.word	index@(_Z20histogramSmemAtomicsPKiiiPi)
        /*0044*/ 	.word	0x00000000
.L_11:


//--------------------- .nv.compat                --------------------------
	.section	.nv.compat,"",@"SHT_CUDA_COMPAT_INFO"
	.align	4
        /*0000*/ 	.byte	0x02, 0x09, 0x00, 0x00, 0x02, 0x02, 0x01, 0x00, 0x02, 0x05, 0x05, 0x00, 0x03, 0x07, 0x01, 0x01
        /*0010*/ 	.byte	0x02, 0x03, 0x00, 0x00, 0x02, 0x06, 0x01, 0x00, 0x04, 0x0b, 0x08, 0x00, 0x09, 0x00, 0x00, 0x00
        /*0020*/ 	.byte	0x00, 0x00, 0x00, 0x00


//--------------------- .nv.info._Z19histogramFinalAccumPKiiiPi --------------------------
	.section	.nv.info._Z19histogramFinalAccumPKiiiPi,"",@"SHT_CUDA_INFO"
	.sectionflags	@""
	.align	4


	//----- nvinfo : EIATTR_CUDA_API_VERSION
	.align		4
        /*0000*/ 	.byte	0x04, 0x37
        /*0002*/ 	.short	(.L_13 - .L_12)
.L_12:
        /*0004*/ 	.word	0x00000082


	//----- nvinfo : EIATTR_KPARAM_INFO
	.align		4
.L_13:
        /*0008*/ 	.byte	0x04, 0x17
        /*000a*/ 	.short	(.L_15 - .L_14)
.L_14:
        /*000c*/ 	.word	0x00000000
        /*0010*/ 	.short	0x0003
        /*0012*/ 	.short	0x0010
        /*0014*/ 	.byte	0x00, 0xf5, 0x21, 0x00


	//----- nvinfo : EIATTR_KPARAM_INFO
	.align		4
.L_15:
        /*0018*/ 	.byte	0x04, 0x17
        /*001a*/ 	.short	(.L_17 - .L_16)
.L_16:
        /*001c*/ 	.word	0x00000000
        /*0020*/ 	.short	0x0002
        /*0022*/ 	.short	0x000c
        /*0024*/ 	.byte	0x00, 0xf0, 0x11, 0x00


	//----- nvinfo : EIATTR_KPARAM_INFO
	.align		4
.L_17:
        /*0028*/ 	.byte	0x04, 0x17
        /*002a*/ 	.short	(.L_19 - .L_18)
.L_18:
        /*002c*/ 	.word	0x00000000
        /*0030*/ 	.short	0x0001
        /*0032*/ 	.short	0x0008
        /*0034*/ 	.byte	0x00, 0xf0, 0x11, 0x00


	//----- nvinfo : EIATTR_KPARAM_INFO
	.align		4
.L_19:
        /*0038*/ 	.byte	0x04, 0x17
        /*003a*/ 	.short	(.L_21 - .L_20)
.L_20:
        /*003c*/ 	.word	0x00000000
        /*0040*/ 	.short	0x0000
        /*0042*/ 	.short	0x0000
        /*0044*/ 	.byte	0x00, 0xf5, 0x21, 0x00


	//----- nvinfo : EIATTR_SPARSE_MMA_MASK
	.align		4
.L_21:
        /*0048*/ 	.byte	0x03, 0x50
        /*004a*/ 	.short	0x0000


	//----- nvinfo : EIATTR_MAXREG_COUNT
	.align		4
        /*004c*/ 	.byte	0x03, 0x1b
        /*004e*/ 	.short	0x00ff


	//----- nvinfo : EIATTR_MERCURY_ISA_VERSION
	.align		4
        /*0050*/ 	.byte	0x03, 0x5f
        /*0052*/ 	.short	0x0101


	//----- nvinfo : EIATTR_VRC_CTA_INIT_COUNT
	.align		4
        /*0054*/ 	.byte	0x02, 0x4a
	.zero		1
	.zero		1


	//----- nvinfo : EIATTR_EXIT_INSTR_OFFSETS
	.align		4
        /*0058*/ 	.byte	0x04, 0x1c
        /*005a*/ 	.short	(.L_23 - .L_22)


	//   ....[0]....
.L_22:
        /*005c*/ 	.word	0x00000070


	//   ....[1]....
        /*0060*/ 	.word	0x00000800


	//----- nvinfo : EIATTR_CBANK_PARAM_SIZE
	.align		4
.L_23:
        /*0064*/ 	.byte	0x03, 0x19
        /*0066*/ 	.short	0x0018


	//----- nvinfo : EIATTR_PARAM_CBANK
	.align		4
        /*0068*/ 	.byte	0x04, 0x0a
        /*006a*/ 	.short	(.L_25 - .L_24)
	.align		4
.L_24:
        /*006c*/ 	.word	index@(.nv.constant0._Z19histogramFinalAccumPKiiiPi)
        /*0070*/ 	.short	0x0380
        /*0072*/ 	.short	0x0018


	//----- nvinfo : EIATTR_SW_WAR
	.align		4
.L_25:
        /*0074*/ 	.byte	0x04, 0x36
        /*0076*/ 	.short	(.L_27 - .L_26)
.L_26:
        /*0078*/ 	.word	0x00000008
.L_27:


//--------------------- .nv.info._Z20histogramSmemAtomicsPKiiiPi --------------------------
	.section	.nv.info._Z20histogramSmemAtomicsPKiiiPi,"",@"SHT_CUDA_INFO"
	.sectionflags	@""
	.align	4


	//----- nvinfo : EIATTR_CUDA_API_VERSION
	.align		4
        /*0000*/ 	.byte	0x04, 0x37
        /*0002*/ 	.short	(.L_29 - .L_28)
.L_28:
        /*0004*/ 	.word	0x00000082


	//----- nvinfo : EIATTR_KPARAM_INFO
	.align		4
.L_29:
        /*0008*/ 	.byte	0x04, 0x17
        /*000a*/ 	.short	(.L_31 - .L_30)
.L_30:
        /*000c*/ 	.word	0x00000000
        /*0010*/ 	.short	0x0003
        /*0012*/ 	.short	0x0010
        /*0014*/ 	.byte	0x00, 0xf5, 0x21, 0x00


	//----- nvinfo : EIATTR_KPARAM_INFO
	.align		4
.L_31:
        /*0018*/ 	.byte	0x04, 0x17
        /*001a*/ 	.short	(.L_33 - .L_32)
.L_32:
        /*001c*/ 	.word	0x00000000
        /*0020*/ 	.short	0x0002
        /*0022*/ 	.short	0x000c
        /*0024*/ 	.byte	0x00, 0xf0, 0x11, 0x00


	//----- nvinfo : EIATTR_KPARAM_INFO
	.align		4
.L_33:
        /*0028*/ 	.byte	0x04, 0x17
        /*002a*/ 	.short	(.L_35 - .L_34)
.L_34:
        /*002c*/ 	.word	0x00000000
        /*0030*/ 	.short	0x0001
        /*0032*/ 	.short	0x0008
        /*0034*/ 	.byte	0x00, 0xf0, 0x11, 0x00


	//----- nvinfo : EIATTR_KPARAM_INFO
	.align		4
.L_35:
        /*0038*/ 	.byte	0x04, 0x17
        /*003a*/ 	.short	(.L_37 - .L_36)
.L_36:
        /*003c*/ 	.word	0x00000000
        /*0040*/ 	.short	0x0000
        /*0042*/ 	.short	0x0000
        /*0044*/ 	.byte	0x00, 0xf5, 0x21, 0x00


	//----- nvinfo : EIATTR_SPARSE_MMA_MASK
	.align		4
.L_37:
        /*0048*/ 	.byte	0x03, 0x50
        /*004a*/ 	.short	0x0000


	//----- nvinfo : EIATTR_MAXREG_COUNT
	.align		4
        /*004c*/ 	.byte	0x03, 0x1b
        /*004e*/ 	.short	0x00ff


	//----- nvinfo : EIATTR_NUM_BARRIERS
	.align		4
        /*0050*/ 	.byte	0x02, 0x4c
        /*0052*/ 	.byte	0x01
	.zero		1


	//----- nvinfo : EIATTR_MERCURY_ISA_VERSION
	.align		4
        /*0054*/ 	.byte	0x03, 0x5f
        /*0056*/ 	.short	0x0101


	//----- nvinfo : EIATTR_VRC_CTA_INIT_COUNT
	.align		4
        /*0058*/ 	.byte	0x02, 0x4a
	.zero		1
	.zero		1


	//----- nvinfo : EIATTR_EXIT_INSTR_OFFSETS
	.align		4
        /*005c*/ 	.byte	0x04, 0x1c
        /*005e*/ 	.short	(.L_39 - .L_38)


	//   ....[0]....
.L_38:
        /*0060*/ 	.word	0x00000950


	//   ....[1]....
        /*0064*/ 	.word	0x00000cc0


	//   ....[2]....
        /*0068*/ 	.word	0x00000f30


	//----- nvinfo : EIATTR_CRS_STACK_SIZE
	.align		4
.L_39:
        /*006c*/ 	.byte	0x04, 0x1e
        /*006e*/ 	.short	(.L_41 - .L_40)
.L_40:
        /*0070*/ 	.word	0x00000000


	//----- nvinfo : EIATTR_CBANK_PARAM_SIZE
	.align		4
.L_41:
        /*0074*/ 	.byte	0x03, 0x19
        /*0076*/ 	.short	0x0018


	//----- nvinfo : EIATTR_PARAM_CBANK
	.align		4
        /*0078*/ 	.byte	0x04, 0x0a
        /*007a*/ 	.short	(.L_43 - .L_42)
	.align		4
.L_42:
        /*007c*/ 	.word	index@(.nv.constant0._Z20histogramSmemAtomicsPKiiiPi)
        /*0080*/ 	.short	0x0380
        /*0082*/ 	.short	0x0018


	//----- nvinfo : EIATTR_SW_WAR
	.align		4
.L_43:
        /*0084*/ 	.byte	0x04, 0x36
        /*0086*/ 	.short	(.L_45 - .L_44)
.L_44:
        /*0088*/ 	.word	0x00000008
.L_45:


//--------------------- .nv.callgraph             --------------------------
	.section	.nv.callgraph,"",@"SHT_CUDA_CALLGRAPH"
	.align	4
	.sectionentsize	8
	.align		4
        /*0000*/ 	.word	0x00000000
	.align		4
        /*0004*/ 	.word	0xffffffff
	.align		4
        /*0008*/ 	.word	0x00000000
	.align		4
        /*000c*/ 	.word	0xfffffffe
	.align		4
        /*0010*/ 	.word	0x00000000
	.align		4
        /*0014*/ 	.word	0xfffffffd
	.align		4
        /*0018*/ 	.word	0x00000000
	.align		4
        /*001c*/ 	.word	0xfffffffc


//--------------------- .text._Z19histogramFinalAccumPKiiiPi --------------------------
	.section	.text._Z19histogramFinalAccumPKiiiPi,"ax",@progbits
	.align	128
        .global         _Z19histogramFinalAccumPKiiiPi
        .type           _Z19histogramFinalAccumPKiiiPi,@function
        .size           _Z19histogramFinalAccumPKiiiPi,(.L_x_24 - _Z19histogramFinalAccumPKiiiPi)
        .other          _Z19histogramFinalAccumPKiiiPi,@"STO_CUDA_ENTRY STV_DEFAULT"
_Z19histogramFinalAccumPKiiiPi:
.text._Z19histogramFinalAccumPKiiiPi:
[----:B------:R-:W-:Y:S01]  /*0000*/  LDC R1, c[0x0][0x37c] ;  /* 0x0000df00ff017b82 */ /* 0x000fe20000000800 */
[----:B------:R-:W0:Y:S07]  /*0010*/  S2R R3, SR_TID.X ;  /* 0x0000000000037919 */ /* 0x000e2e0000002100 */
[----:B------:R-:W0:Y:S08]  /*0020*/  S2UR UR4, SR_CTAID.X ;  /* 0x00000000000479c3 */ /* 0x000e300000002500 */
[----:B------:R-:W0:Y:S08]  /*0030*/  LDC R0, c[0x0][0x360] ;  /* 0x0000d800ff007b82 */ /* 0x000e300000000800 */
[----:B------:R-:W1:Y:S01]  /*0040*/  LDC R25, c[0x0][0x388] ;  /* 0x0000e200ff197b82 */ /* 0x000e620000000800 */
[----:B0-----:R-:W-:-:S05]  /*0050*/  IMAD R0, R0, UR4, R3 ;  /* 0x0000000400007c24 */ /* 0x001fca000f8e0203 */
[----:B-1----:R-:W-:-:S13]  /*0060*/  ISETP.GE.AND P0, PT, R0, R25, PT ;  /* 0x000000190000720c */ /* 0x002fda0003f06270 */
[----:B------:R-:W-:Y:S05]  /*0070*/  @P0 EXIT ;  /* 0x000000000000094d */ /* 0x000fea0003800000 */
[----:B------:R-:W0:Y:S01]  /*0080*/  LDCU UR5, c[0x0][0x38c] ;  /* 0x00007180ff0577ac */ /* 0x000e220008000800 */
[----:B------:R-:W-:Y:S01]  /*0090*/  HFMA2 R26, -RZ, RZ, 0, 0 ;  /* 0x00000000ff1a7431 */ /* 0x000fe200000001ff */
[----:B------:R-:W1:Y:S01]  /*00a0*/  LDCU.64 UR8, c[0x0][0x358] ;  /* 0x00006b00ff0877ac */ /* 0x000e620008000a00 */
[----:B0-----:R-:W-:-:S09]  /*00b0*/  UISETP.GE.AND UP0, UPT, UR5, 0x1, UPT ;  /* 0x000000010500788c */ /* 0x001fd2000bf06270 */
[----:B-1----:R-:W-:Y:S05]  /*00c0*/  BRA.U !UP0, `(.L_x_0) ;  /* 0x0000000508c07547 */ /* 0x002fea000b800000 */
[----:B------:R-:W-:Y:S01]  /*00d0*/  UISETP.GE.U32.AND UP1, UPT, UR5, 0x10, UPT ;  /* 0x000000100500788c */ /* 0x000fe2000bf26070 */
[----:B------:R-:W-:Y:S01]  /*00e0*/  MOV R26, RZ ;  /* 0x000000ff001a7202 */ /* 0x000fe20000000f00 */
[----:B------:R-:W-:Y:S01]  /*00f0*/  ULOP3.LUT UR6, UR5, 0xf, URZ, 0xc0, !UPT ;  /* 0x0000000f05067892 */ /* 0x000fe2000f8ec0ff */
[----:B------:R-:W-:-:S03]  /*0100*/  UMOV UR4, URZ ;  /* 0x000000ff00047c82 */ /* 0x000fc60008000000 */
[----:B------:R-:W-:-:S03]  /*0110*/  UISETP.NE.AND UP0, UPT, UR6, URZ, UPT ;  /* 0x000000ff0600728c */ /* 0x000fc6000bf05270 */
[----:B------:R-:W-:Y:S08]  /*0120*/  BRA.U !UP1, `(.L_x_1) ;  /* 0x0000000109c47547 */ /* 0x000ff0000b800000 */
[----:B------:R-:W-:Y:S01]  /*0130*/  ULOP3.LUT UR4, UR5, 0x7ffffff0, URZ, 0xc0, !UPT ;  /* 0x7ffffff005047892 */ /* 0x000fe2000f8ec0ff */
[----:B------:R-:W-:Y:S02]  /*0140*/  MOV R26, RZ ;  /* 0x000000ff001a7202 */ /* 0x000fe40000000f00 */
[----:B------:R-:W-:Y:S01]  /*0150*/  MOV R24, R0 ;  /* 0x0000000000187202 */ /* 0x000fe20000000f00 */
[----:B------:R-:W-:-:S12]  /*0160*/  UIADD3 UR7, UPT, UPT, -UR4, URZ, URZ ;  /* 0x000000ff04077290 */ /* 0x000fd8000fffe1ff */
.L_x_2:
[----:B------:R-:W0:Y:S02]  /*0170*/  LDC.64 R16, c[0x0][0x380] ;  /* 0x0000e000ff107b82 */ /* 0x000e240000000a00 */
[----:B0-----:R-:W-:-:S05]  /*0180*/  IMAD.WIDE R16, R24, 0x4, R16 ;  /* 0x0000000418107825 */ /* 0x001fca00078e0210 */
[----:B------:R0:W2:Y:S01]  /*0190*/  LDG.E R27, desc[UR8][R16.64] ;  /* 0x00000008101b7981 */ /* 0x0000a2000c1e1900 */
[----:B------:R-:W-:-:S04]  /*01a0*/  IMAD.WIDE R18, R25, 0x4, R16 ;  /* 0x0000000419127825 */ /* 0x000fc800078e0210 */
[C---:B------:R-:W-:Y:S02]  /*01b0*/  IMAD.WIDE R20, R25.reuse, 0x4, R18 ;  /* 0x0000000419147825 */ /* 0x040fe400078e0212 */
[----:B------:R-:W2:Y:S02]  /*01c0*/  LDG.E R18, desc[UR8][R18.64] ;  /* 0x0000000812127981 */ /* 0x000ea4000c1e1900 */
[C---:B------:R-:W-:Y:S02]  /*01d0*/  IMAD.WIDE R2, R25.reuse, 0x4, R20 ;  /* 0x0000000419027825 */ /* 0x040fe400078e0214 */
[----:B------:R-:W3:Y:S02]  /*01e0*/  LDG.E R20, desc[UR8][R20.64] ;  /* 0x0000000814147981 */ /* 0x000ee4000c1e1900 */
[C---:B------:R-:W-:Y:S02]  /*01f0*/  IMAD.WIDE R4, R25.reuse, 0x4, R2 ;  /* 0x0000000419047825 */ /* 0x040fe400078e0202 */
[----:B------:R1:W3:Y:S02]  /*0200*/  LDG.E R19, desc[UR8][R2.64] ;  /* 0x0000000802137981 */ /* 0x0002e4000c1e1900 */
[----:B------:R-:W-:-:S02]  /*0210*/  IMAD.WIDE R6, R25, 0x4, R4 ;  /* 0x0000000419067825 */ /* 0x000fc400078e0204 */
[----:B------:R-:W4:Y:S02]  /*0220*/  LDG.E R4, desc[UR8][R4.64] ;  /* 0x0000000804047981 */ /* 0x000f24000c1e1900 */
[----:B------:R-:W-:-:S04]  /*0230*/  IMAD.WIDE R8, R25, 0x4, R6 ;  /* 0x0000000419087825 */ /* 0x000fc800078e0206 */
[C---:B------:R-:W-:Y:S01]  /*0240*/  IMAD.WIDE R10, R25.reuse, 0x4, R8 ;  /* 0x00000004190a7825 */ /* 0x040fe200078e0208 */
[----:B------:R5:W4:Y:S04]  /*0250*/  LDG.E R5, desc[UR8][R6.64] ;  /* 0x0000000806057981 */ /* 0x000b28000c1e1900 */
[----:B------:R-:W4:Y:S01]  /*0260*/  LDG.E R8, desc[UR8][R8.64] ;  /* 0x0000000808087981 */ /* 0x000f22000c1e1900 */
[----:B------:R-:W-:-:S03]  /*0270*/  IMAD.WIDE R12, R25, 0x4, R10 ;  /* 0x00000004190c7825 */ /* 0x000fc600078e020a */
[----:B------:R-:W4:Y:S01]  /*0280*/  LDG.E R11, desc[UR8][R10.64] ;  /* 0x000000080a0b7981 */ /* 0x000f22000c1e1900 */
[----:B------:R-:W-:-:S03]  /*0290*/  IMAD.WIDE R14, R25, 0x4, R12 ;  /* 0x00000004190e7825 */ /* 0x000fc600078e020c */
[----:B------:R-:W4:Y:S01]  /*02a0*/  LDG.E R12, desc[UR8][R12.64] ;  /* 0x000000080c0c7981 */ /* 0x000f22000c1e1900 */
[----:B0-----:R-:W-:-:S03]  /*02b0*/  IMAD.WIDE R16, R25, 0x4, R14 ;  /* 0x0000000419107825 */ /* 0x001fc600078e020e */
[----:B------:R-:W4:Y:S01]  /*02c0*/  LDG.E R15, desc[UR8][R14.64] ;  /* 0x000000080e0f7981 */ /* 0x000f22000c1e1900 */
[----:B------:R-:W-:-:S03]  /*02d0*/  IMAD.WIDE R22, R25, 0x4, R16 ;  /* 0x0000000419167825 */ /* 0x000fc600078e0210 */
[----:B------:R-:W4:Y:S01]  /*02e0*/  LDG.E R16, desc[UR8][R16.64] ;  /* 0x0000000810107981 */ /* 0x000f22000c1e1900 */
[----:B------:R-:W-:-:S03]  /*02f0*/  IMAD.WIDE R28, R25, 0x4, R22 ;  /* 0x00000004191c7825 */ /* 0x000fc600078e0216 */
[----:B------:R-:W4:Y:S01]  /*0300*/  LDG.E R23, desc[UR8][R22.64] ;  /* 0x0000000816177981 */ /* 0x000f22000c1e1900 */
[----:B-1----:R-:W-:-:S03]  /*0310*/  IMAD.WIDE R2, R25, 0x4, R28 ;  /* 0x0000000419027825 */ /* 0x002fc600078e021c */
[----:B------:R-:W4:Y:S01]  /*0320*/  LDG.E R28, desc[UR8][R28.64] ;  /* 0x000000081c1c7981 */ /* 0x000f22000c1e1900 */
[----:B-----5:R-:W-:-:S03]  /*0330*/  IMAD.WIDE R6, R25, 0x4, R2 ;  /* 0x0000000419067825 */ /* 0x020fc600078e0202 */
[----:B------:R0:W5:Y:S02]  /*0340*/  LDG.E R21, desc[UR8][R2.64] ;  /* 0x0000000802157981 */ /* 0x000164000c1e1900 */
[----:B0-----:R-:W-:Y:S02]  /*0350*/  IMAD.WIDE R2, R25, 0x4, R6 ;  /* 0x0000000419027825 */ /* 0x001fe400078e0206 */
[----:B------:R-:W5:Y:S04]  /*0360*/  LDG.E R7, desc[UR8][R6.64] ;  /* 0x0000000806077981 */ /* 0x000f68000c1e1900 */
[----:B------:R-:W5:Y:S01]  /*0370*/  LDG.E R9, desc[UR8][R2.64] ;  /* 0x0000000802097981 */ /* 0x000f62000c1e1900 */
[----:B------:R-:W-:-:S04]  /*0380*/  UIADD3 UR7, UPT, UPT, UR7, 0x10, URZ ;  /* 0x0000001007077890 */ /* 0x000fc8000fffe0ff */
[----:B------:R-:W-:Y:S01]  /*0390*/  UISETP.NE.AND UP1, UPT, UR7, URZ, UPT ;  /* 0x000000ff0700728c */ /* 0x000fe2000bf25270 */
[----:B------:R-:W-:Y:S02]  /*03a0*/  LEA R24, R25, R24, 0x4 ;  /* 0x0000001819187211 */ /* 0x000fe400078e20ff */
[----:B--2---:R-:W-:-:S04]  /*03b0*/  IADD3 R18, PT, PT, R18, R27, R26 ;  /* 0x0000001b12127210 */ /* 0x004fc80007ffe01a */
[----:B---3--:R-:W-:-:S04]  /*03c0*/  IADD3 R18, PT, PT, R19, R20, R18 ;  /* 0x0000001413127210 */ /* 0x008fc80007ffe012 */
[----:B----4-:R-:W-:-:S04]  /*03d0*/  IADD3 R4, PT, PT, R5, R4, R18 ;  /* 0x0000000405047210 */ /* 0x010fc80007ffe012 */
[----:B------:R-:W-:-:S04]  /*03e0*/  IADD3 R4, PT, PT, R11, R8, R4 ;  /* 0x000000080b047210 */ /* 0x000fc80007ffe004 */
[----:B------:R-:W-:-:S04]  /*03f0*/  IADD3 R4, PT, PT, R15, R12, R4 ;  /* 0x0000000c0f047210 */ /* 0x000fc80007ffe004 */
[----:B------:R-:W-:-:S04]  /*0400*/  IADD3 R4, PT, PT, R23, R16, R4 ;  /* 0x0000001017047210 */ /* 0x000fc80007ffe004 */
[----:B-----5:R-:W-:-:S04]  /*0410*/  IADD3 R4, PT, PT, R21, R28, R4 ;  /* 0x0000001c15047210 */ /* 0x020fc80007ffe004 */
[----:B------:R-:W-:Y:S01]  /*0420*/  IADD3 R26, PT, PT, R9, R7, R4 ;  /* 0x00000007091a7210 */ /* 0x000fe20007ffe004 */
[----:B------:R-:W-:Y:S06]  /*0430*/  BRA.U UP1, `(.L_x_2) ;  /* 0xfffffffd014c7547 */ /* 0x000fec000b83ffff */
.L_x_1:
[----:B------:R-:W-:Y:S05]  /*0440*/  BRA.U !UP0, `(.L_x_0) ;  /* 0x0000000108e07547 */ /* 0x000fea000b800000 */
[----:B------:R-:W-:Y:S02]  /*0450*/  UISETP.GE.U32.AND UP0, UPT, UR6, 0x8, UPT ;  /* 0x000000080600788c */ /* 0x000fe4000bf06070 */
[----:B------:R-:W-:-:S04]  /*0460*/  ULOP3.LUT UR7, UR5, 0x7, URZ, 0xc0, !UPT ;  /* 0x0000000705077892 */ /* 0x000fc8000f8ec0ff */
[----:B------:R-:W-:-:S03]  /*0470*/  UISETP.NE.AND UP1, UPT, UR7, URZ, UPT ;  /* 0x000000ff0700728c */ /* 0x000fc6000bf25270 */
[----:B------:R-:W-:Y:S08]  /*0480*/  BRA.U !UP0, `(.L_x_3) ;  /* 0x00000001085c7547 */ /* 0x000ff0000b800000 */
[----:B------:R-:W0:Y:S01]  /*0490*/  LDC.64 R6, c[0x0][0x380] ;  /* 0x0000e000ff067b82 */ /* 0x000e220000000a00 */
[----:B------:R-:W-:-:S04]  /*04a0*/  IMAD R3, R25, UR4, R0 ;  /* 0x0000000419037c24 */ /* 0x000fc8000f8e0200 */
[----:B0-----:R-:W-:-:S04]  /*04b0*/  IMAD.WIDE R6, R3, 0x4, R6 ;  /* 0x0000000403067825 */ /* 0x001fc800078e0206 */
[C---:B------:R-:W-:Y:S02]  /*04c0*/  IMAD.WIDE R8, R25.reuse, 0x4, R6 ;  /* 0x0000000419087825 */ /* 0x040fe400078e0206 */
[----:B------:R-:W2:Y:S02]  /*04d0*/  LDG.E R7, desc[UR8][R6.64] ;  /* 0x0000000806077981 */ /* 0x000ea4000c1e1900 */
[C---:B------:R-:W-:Y:S02]  /*04e0*/  IMAD.WIDE R10, R25.reuse, 0x4, R8 ;  /* 0x00000004190a7825 */ /* 0x040fe400078e0208 */
[----:B------:R-:W2:Y:S02]  /*04f0*/  LDG.E R8, desc[UR8][R8.64] ;  /* 0x0000000808087981 */ /* 0x000ea4000c1e1900 */
[C---:B------:R-:W-:Y:S02]  /*0500*/  IMAD.WIDE R12, R25.reuse, 0x4, R10 ;  /* 0x00000004190c7825 */ /* 0x040fe400078e020a */
[----:B------:R-:W3:Y:S02]  /*0510*/  LDG.E R11, desc[UR8][R10.64] ;  /* 0x000000080a0b7981 */ /* 0x000ee4000c1e1900 */
[----:B------:R-:W-:-:S02]  /*0520*/  IMAD.WIDE R14, R25, 0x4, R12 ;  /* 0x00000004190e7825 */ /* 0x000fc400078e020c */
[----:B------:R-:W3:Y:S02]  /*0530*/  LDG.E R12, desc[UR8][R12.64] ;  /* 0x000000080c0c7981 */ /* 0x000ee4000c1e1900 */
[C---:B------:R-:W-:Y:S02]  /*0540*/  IMAD.WIDE R2, R25.reuse, 0x4, R14 ;  /* 0x0000000419027825 */ /* 0x040fe400078e020e */
[----:B------:R-:W4:Y:S02]  /*0550*/  LDG.E R15, desc[UR8][R14.64] ;  /* 0x000000080e0f7981 */ /* 0x000f24000c1e1900 */
[C---:B------:R-:W-:Y:S02]  /*0560*/  IMAD.WIDE R4, R25.reuse, 0x4, R2 ;  /* 0x0000000419047825 */ /* 0x040fe400078e0202 */
[----:B------:R-:W4:Y:S02]  /*0570*/  LDG.E R2, desc[UR8][R2.64] ;  /* 0x0000000802027981 */ /* 0x000f24000c1e1900 */
[----:B------:R-:W-:-:S02]  /*0580*/  IMAD.WIDE R16, R25, 0x4, R4 ;  /* 0x0000000419107825 */ /* 0x000fc400078e0204 */
[----:B------:R-:W5:Y:S04]  /*0590*/  LDG.E R5, desc[UR8][R4.64] ;  /* 0x0000000804057981 */ /* 0x000f68000c1e1900 */
[----:B------:R-:W5:Y:S01]  /*05a0*/  LDG.E R16, desc[UR8][R16.64] ;  /* 0x0000000810107981 */ /* 0x000f62000c1e1900 */
[----:B------:R-:W-:Y:S01]  /*05b0*/  UIADD3 UR4, UPT, UPT, UR4, 0x8, URZ ;  /* 0x0000000804047890 */ /* 0x000fe2000fffe0ff */
[----:B--2---:R-:W-:-:S04]  /*05c0*/  IADD3 R26, PT, PT, R8, R7, R26 ;  /* 0x00000007081a7210 */ /* 0x004fc80007ffe01a */
[----:B---3--:R-:W-:-:S04]  /*05d0*/  IADD3 R26, PT, PT, R12, R11, R26 ;  /* 0x0000000b0c1a7210 */ /* 0x008fc80007ffe01a */
[----:B----4-:R-:W-:-:S04]  /*05e0*/  IADD3 R26, PT, PT, R2, R15, R26 ;  /* 0x0000000f021a7210 */ /* 0x010fc80007ffe01a */
[----:B-----5:R-:W-:-:S07]  /*05f0*/  IADD3 R26, PT, PT, R16, R5, R26 ;  /* 0x00000005101a7210 */ /* 0x020fce0007ffe01a */
.L_x_3:
        /* <DEDUP_REMOVED lines=12> */
[----:B------:R-:W-:Y:S02]  /*06c0*/  IMAD.WIDE R8, R25, 0x4, R6 ;  /* 0x0000000419087825 */ /* 0x000fe400078e0206 */
[----:B------:R-:W3:Y:S04]  /*06d0*/  LDG.E R7, desc[UR8][R6.64] ;  /* 0x0000000806077981 */ /* 0x000ee8000c1e1900 */
[----:B------:R-:W3:Y:S01]  /*06e0*/  LDG.E R8, desc[UR8][R8.64] ;  /* 0x0000000808087981 */ /* 0x000ee2000c1e1900 */
[----:B------:R-:W-:Y:S01]  /*06f0*/  UIADD3 UR4, UPT, UPT, UR4, 0x4, URZ ;  /* 0x0000000404047890 */ /* 0x000fe2000fffe0ff */
[----:B--2---:R-:W-:-:S04]  /*0700*/  IADD3 R26, PT, PT, R4, R3, R26 ;  /* 0x00000003041a7210 */ /* 0x004fc80007ffe01a */
[----:B---3--:R-:W-:-:S07]  /*0710*/  IADD3 R26, PT, PT, R8, R7, R26 ;  /* 0x00000007081a7210 */ /* 0x008fce0007ffe01a */
.L_x_4:
[----:B------:R-:W-:Y:S05]  /*0720*/  BRA.U !UP1, `(.L_x_0) ;  /* 0x0000000109287547 */ /* 0x000fea000b800000 */
[----:B------:R-:W0:Y:S01]  /*0730*/  LDC.64 R4, c[0x0][0x380] ;  /* 0x0000e000ff047b82 */ /* 0x000e220000000a00 */
[----:B------:R-:W-:Y:S01]  /*0740*/  IMAD R6, R25, UR4, R0 ;  /* 0x0000000419067c24 */ /* 0x000fe2000f8e0200 */
[----:B------:R-:W-:-:S12]  /*0750*/  UIADD3 UR5, UPT, UPT, -UR5, URZ, URZ ;  /* 0x000000ff05057290 */ /* 0x000fd8000fffe1ff */
.L_x_5:
[----:B0-----:R-:W-:-:S06]  /*0760*/  IMAD.WIDE R2, R6, 0x4, R4 ;  /* 0x0000000406027825 */ /* 0x001fcc00078e0204 */
[----:B------:R-:W2:Y:S01]  /*0770*/  LDG.E R3, desc[UR8][R2.64] ;  /* 0x0000000802037981 */ /* 0x000ea2000c1e1900 */
[----:B------:R-:W-:Y:S01]  /*0780*/  UIADD3 UR5, UPT, UPT, UR5, 0x1, URZ ;  /* 0x0000000105057890 */ /* 0x000fe2000fffe0ff */
[----:B------:R-:W-:-:S03]  /*0790*/  IADD3 R6, PT, PT, R6, R25, RZ ;  /* 0x0000001906067210 */ /* 0x000fc60007ffe0ff */
[----:B------:R-:W-:Y:S01]  /*07a0*/  UISETP.NE.AND UP0, UPT, UR5, URZ, UPT ;  /* 0x000000ff0500728c */ /* 0x000fe2000bf05270 */
[----:B--2---:R-:W-:-:S08]  /*07b0*/  IADD3 R26, PT, PT, R3, R26, RZ ;  /* 0x0000001a031a7210 */ /* 0x004fd00007ffe0ff */
[----:B------:R-:W-:Y:S05]  /*07c0*/  BRA.U UP0, `(.L_x_5) ;  /* 0xfffffffd00e47547 */ /* 0x000fea000b83ffff */
.L_x_0:
[----:B------:R-:W0:Y:S02]  /*07d0*/  LDC.64 R2, c[0x0][0x390] ;  /* 0x0000e400ff027b82 */ /* 0x000e240000000a00 */
[----:B0-----:R-:W-:-:S05]  /*07e0*/  IMAD.WIDE R2, R0, 0x4, R2 ;  /* 0x0000000400027825 */ /* 0x001fca00078e0202 */
[----:B------:R-:W-:Y:S01]  /*07f0*/  STG.E desc[UR8][R2.64], R26 ;  /* 0x0000001a02007986 */ /* 0x000fe2000c101908 */
[----:B------:R-:W-:Y:S05]  /*0800*/  EXIT ;  /* 0x000000000000794d */ /* 0x000fea0003800000 */
.L_x_6:
[----:B------:R-:W-:-:S00]  /*0810*/  BRA `(.L_x_6) ;  /* 0xfffffffc00fc7947 */ /* 0x000fc0000383ffff */
[----:B------:R-:W-:-:S00]  /*0820*/  NOP ;  /* 0x0000000000007918 */ /* 0x000fc00000000000 */
        /* <DEDUP_REMOVED lines=13> */
.L_x_24:


//--------------------- .text._Z20histogramSmemAtomicsPKiiiPi --------------------------
	.section	.text._Z20histogramSmemAtomicsPKiiiPi,"ax",@progbits
	.align	128
        .global         _Z20histogramSmemAtomicsPKiiiPi
        .type           _Z20histogramSmemAtomicsPKiiiPi,@function
        .size           _Z20histogramSmemAtomicsPKiiiPi,(.L_x_25 - _Z20histogramSmemAtomicsPKiiiPi)
        .other          _Z20histogramSmemAtomicsPKiiiPi,@"STO_CUDA_ENTRY STV_DEFAULT"
_Z20histogramSmemAtomicsPKiiiPi:
.text._Z20histogramSmemAtomicsPKiiiPi:
[----:B------:R-:W-:Y:S01]  /*0000*/  LDC R1, c[0x0][0x37c] ;  /* 0x0000df00ff017b82 */ /* 0x000fe20000000800 */
[----:B------:R-:W0:Y:S01]  /*0010*/  S2R R3, SR_TID.X ;  /* 0x0000000000037919 */ /* 0x000e220000002100 */
[----:B------:R-:W0:Y:S06]  /*0020*/  LDCU UR10, c[0x0][0x38c] ;  /* 0x00007180ff0a77ac */ /* 0x000e2c0008000800 */
[----:B------:R-:W1:Y:S01]  /*0030*/  LDC R0, c[0x0][0x360] ;  /* 0x0000d800ff007b82 */ /* 0x000e620000000800 */
[----:B------:R-:W-:Y:S01]  /*0040*/  BSSY.RECONVERGENT B0, `(.L_x_7) ;  /* 0x0000042000007945 */ /* 0x000fe20003800200 */
[----:B------:R-:W1:Y:S06]  /*0050*/  LDCU UR4, c[0x0][0x370] ;  /* 0x00006e00ff0477ac */ /* 0x000e6c0008000800 */
[----:B------:R-:W2:Y:S01]  /*0060*/  S2UR UR6, SR_CTAID.X ;  /* 0x00000000000679c3 */ /* 0x000ea20000002500 */
[C---:B-1----:R-:W-:Y:S01]  /*0070*/  IMAD R5, R0.reuse, UR4, RZ ;  /* 0x0000000400057c24 */ /* 0x042fe2000f8e02ff */
[----:B0-----:R-:W-:Y:S01]  /*0080*/  ISETP.GE.AND P0, PT, R3, UR10, PT ;  /* 0x0000000a03007c0c */ /* 0x001fe2000bf06270 */
[----:B--2---:R-:W-:-:S12]  /*0090*/  IMAD R2, R0, UR6, R3 ;  /* 0x0000000600027c24 */ /* 0x004fd8000f8e0203 */
[----:B------:R-:W-:Y:S05]  /*00a0*/  @P0 BRA `(.L_x_8) ;  /* 0x0000000000ec0947 */ /* 0x000fea0003800000 */
[----:B------:R-:W0:Y:S01]  /*00b0*/  I2F.U32.RP R10, R0 ;  /* 0x00000000000a7306 */ /* 0x000e220000209000 */
[----:B------:R-:W-:Y:S01]  /*00c0*/  IMAD.IADD R4, R3, 0x1, R0 ;  /* 0x0000000103047824 */ /* 0x000fe200078e0200 */
[----:B------:R-:W-:Y:S01]  /*00d0*/  ISETP.NE.U32.AND P2, PT, R0, RZ, PT ;  /* 0x000000ff0000720c */ /* 0x000fe20003f45070 */
[----:B------:R-:W-:Y:S03]  /*00e0*/  BSSY.RECONVERGENT B1, `(.L_x_9) ;  /* 0x0000028000017945 */ /* 0x000fe60003800200 */
[C---:B------:R-:W-:Y:S02]  /*00f0*/  ISETP.GE.U32.AND P0, PT, R4.reuse, UR10, PT ;  /* 0x0000000a04007c0c */ /* 0x040fe4000bf06070 */
[----:B------:R-:W-:Y:S02]  /*0100*/  VIMNMX.U32 R9, PT, PT, R4, UR10, !PT ;  /* 0x0000000a04097c48 */ /* 0x000fe4000ffe0000 */
[----:B------:R-:W-:-:S04]  /*0110*/  SEL R8, RZ, 0x1, P0 ;  /* 0x00000001ff087807 */ /* 0x000fc80000000000 */
[----:B------:R-:W-:Y:S01]  /*0120*/  IADD3 R9, PT, PT, R9, -R4, -R8 ;  /* 0x8000000409097210 */ /* 0x000fe20007ffe808 */
[----:B0-----:R-:W0:Y:S02]  /*0130*/  MUFU.RCP R10, R10 ;  /* 0x0000000a000a7308 */ /* 0x001e240000001000 */
[----:B0-----:R-:W-:-:S06]  /*0140*/  VIADD R6, R10, 0xffffffe ;  /* 0x0ffffffe0a067836 */ /* 0x001fcc0000000000 */
[----:B------:R0:W1:Y:S02]  /*0150*/  F2I.FTZ.U32.TRUNC.NTZ R7, R6 ;  /* 0x0000000600077305 */ /* 0x000064000021f000 */
[----:B0-----:R-:W-:Y:S02]  /*0160*/  IMAD.MOV.U32 R6, RZ, RZ, RZ ;  /* 0x000000ffff067224 */ /* 0x001fe400078e00ff */
[----:B-1----:R-:W-:-:S04]  /*0170*/  IMAD.MOV R11, RZ, RZ, -R7 ;  /* 0x000000ffff0b7224 */ /* 0x002fc800078e0a07 */
[----:B------:R-:W-:-:S04]  /*0180*/  IMAD R11, R11, R0, RZ ;  /* 0x000000000b0b7224 */ /* 0x000fc800078e02ff */
[----:B------:R-:W-:-:S06]  /*0190*/  IMAD.HI.U32 R10, R7, R11, R6 ;  /* 0x0000000b070a7227 */ /* 0x000fcc00078e0006 */
[----:B------:R-:W-:-:S04]  /*01a0*/  IMAD.HI.U32 R7, R10, R9, RZ ;  /* 0x000000090a077227 */ /* 0x000fc800078e00ff */
[----:B------:R-:W-:-:S04]  /*01b0*/  IMAD.MOV R4, RZ, RZ, -R7 ;  /* 0x000000ffff047224 */ /* 0x000fc800078e0a07 */
[----:B------:R-:W-:-:S05]  /*01c0*/  IMAD R9, R0, R4, R9 ;  /* 0x0000000400097224 */ /* 0x000fca00078e0209 */
[----:B------:R-:W-:-:S13]  /*01d0*/  ISETP.GE.U32.AND P0, PT, R9, R0, PT ;  /* 0x000000000900720c */ /* 0x000fda0003f06070 */
[----:B------:R-:W-:Y:S01]  /*01e0*/  @P0 IMAD.IADD R9, R9, 0x1, -R0 ;  /* 0x0000000109090824 */ /* 0x000fe200078e0a00 */
[----:B------:R-:W-:-:S04]  /*01f0*/  @P0 IADD3 R7, PT, PT, R7, 0x1, RZ ;  /* 0x0000000107070810 */ /* 0x000fc80007ffe0ff */
[----:B------:R-:W-:-:S13]  /*0200*/  ISETP.GE.U32.AND P1, PT, R9, R0, PT ;  /* 0x000000000900720c */ /* 0x000fda0003f26070 */
[----:B------:R-:W-:Y:S01]  /*0210*/  @P1 VIADD R7, R7, 0x1 ;  /* 0x0000000107071836 */ /* 0x000fe20000000000 */
[----:B------:R-:W-:-:S05]  /*0220*/  @!P2 LOP3.LUT R7, RZ, R0, RZ, 0x33, !PT ;  /* 0x00000000ff07a212 */ /* 0x000fca00078e33ff */
[----:B------:R-:W-:Y:S02]  /*0230*/  IMAD.IADD R4, R8, 0x1, R7 ;  /* 0x0000000108047824 */ /* 0x000fe400078e0207 */
[----:B------:R-:W-:-:S03]  /*0240*/  IMAD.MOV.U32 R7, RZ, RZ, R3 ;  /* 0x000000ffff077224 */ /* 0x000fc600078e0003 */
[C---:B------:R-:W-:Y:S02]  /*0250*/  LOP3.LUT R6, R4.reuse, 0x3, RZ, 0xc0, !PT ;  /* 0x0000000304067812 */ /* 0x040fe400078ec0ff */
[----:B------:R-:W-:Y:S02]  /*0260*/  ISETP.GE.U32.AND P1, PT, R4, 0x3, PT ;  /* 0x000000030400780c */ /* 0x000fe40003f26070 */
[----:B------:R-:W-:-:S13]  /*0270*/  ISETP.NE.AND P0, PT, R6, 0x3, PT ;  /* 0x000000030600780c */ /* 0x000fda0003f05270 */
[----:B------:R-:W-:Y:S05]  /*0280*/  @!P0 BRA `(.L_x_10) ;  /* 0x0000000000348947 */ /* 0x000fea0003800000 */
[----:B------:R-:W0:Y:S01]  /*0290*/  S2UR UR5, SR_CgaCtaId ;  /* 0x00000000000579c3 */ /* 0x000e220000008800 */
[----:B------:R-:W-:Y:S01]  /*02a0*/  VIADD R4, R4, 0x1 ;  /* 0x0000000104047836 */ /* 0x000fe20000000000 */
[----:B------:R-:W-:-:S04]  /*02b0*/  UMOV UR4, 0x400 ;  /* 0x0000040000047882 */ /* 0x000fc80000000000 */
[----:B------:R-:W-:-:S05]  /*02c0*/  LOP3.LUT R4, R4, 0x3, RZ, 0xc0, !PT ;  /* 0x0000000304047812 */ /* 0x000fca00078ec0ff */
[----:B------:R-:W-:Y:S02]  /*02d0*/  IMAD R7, R4, R0, R3 ;  /* 0x0000000004077224 */ /* 0x000fe400078e0203 */
[----:B------:R-:W-:Y:S01]  /*02e0*/  IMAD.MOV R4, RZ, RZ, -R4 ;  /* 0x000000ffff047224 */ /* 0x000fe200078e0a04 */
[----:B0-----:R-:W-:-:S06]  /*02f0*/  ULEA UR4, UR5, UR4, 0x18 ;  /* 0x0000000405047291 */ /* 0x001fcc000f8ec0ff */
[----:B------:R-:W-:-:S07]  /*0300*/  LEA R9, R3, UR4, 0x2 ;  /* 0x0000000403097c11 */ /* 0x000fce000f8e10ff */
.L_x_11:
[----:B------:R-:W-:Y:S01]  /*0310*/  IADD3 R4, PT, PT, R4, 0x1, RZ ;  /* 0x0000000104047810 */ /* 0x000fe20007ffe0ff */
[----:B------:R0:W-:Y:S03]  /*0320*/  STS [R9], RZ ;  /* 0x000000ff09007388 */ /* 0x0001e60000000800 */
[----:B------:R-:W-:Y:S01]  /*0330*/  ISETP.NE.AND P0, PT, R4, RZ, PT ;  /* 0x000000ff0400720c */ /* 0x000fe20003f05270 */
[----:B0-----:R-:W-:-:S12]  /*0340*/  IMAD R9, R0, 0x4, R9 ;  /* 0x0000000400097824 */ /* 0x001fd800078e0209 */
[----:B------:R-:W-:Y:S05]  /*0350*/  @P0 BRA `(.L_x_11) ;  /* 0xfffffffc00ec0947 */ /* 0x000fea000383ffff */
.L_x_10:
[----:B------:R-:W-:Y:S05]  /*0360*/  BSYNC.RECONVERGENT B1 ;  /* 0x0000000000017941 */ /* 0x000fea0003800200 */
.L_x_9:
[----:B------:R-:W-:Y:S05]  /*0370*/  @!P1 BRA `(.L_x_8) ;  /* 0x0000000000389947 */ /* 0x000fea0003800000 */
[----:B------:R-:W0:Y:S01]  /*0380*/  S2R R9, SR_CgaCtaId ;  /* 0x0000000000097919 */ /* 0x000e220000008800 */
[----:B------:R-:W-:-:S04]  /*0390*/  MOV R4, 0x400 ;  /* 0x0000040000047802 */ /* 0x000fc80000000f00 */
[----:B0-----:R-:W-:-:S07]  /*03a0*/  LEA R6, R9, R4, 0x18 ;  /* 0x0000000409067211 */ /* 0x001fce00078ec0ff */
.L_x_12:
[----:B0-----:R-:W-:Y:S01]  /*03b0*/  IMAD R9, R7, 0x4, R6 ;  /* 0x0000000407097824 */ /* 0x001fe200078e0206 */
[----:B------:R-:W-:-:S03]  /*03c0*/  LEA R7, R0, R7, 0x2 ;  /* 0x0000000700077211 */ /* 0x000fc600078e10ff */
[C---:B------:R-:W-:Y:S01]  /*03d0*/  IMAD R11, R0.reuse, 0x4, R9 ;  /* 0x00000004000b7824 */ /* 0x040fe200078e0209 */
[----:B------:R0:W-:Y:S01]  /*03e0*/  STS [R9], RZ ;  /* 0x000000ff09007388 */ /* 0x0001e20000000800 */
[----:B------:R-:W-:Y:S02]  /*03f0*/  ISETP.GE.AND P0, PT, R7, UR10, PT ;  /* 0x0000000a07007c0c */ /* 0x000fe4000bf06270 */
[C---:B------:R-:W-:Y:S01]  /*0400*/  IMAD R13, R0.reuse, 0x4, R11 ;  /* 0x00000004000d7824 */ /* 0x040fe200078e020b */
[----:B------:R0:W-:Y:S03]  /*0410*/  STS [R11], RZ ;  /* 0x000000ff0b007388 */ /* 0x0001e60000000800 */
[----:B------:R-:W-:Y:S01]  /*0420*/  IMAD R4, R0, 0x4, R13 ;  /* 0x0000000400047824 */ /* 0x000fe200078e020d */
[----:B------:R0:W-:Y:S04]  /*0430*/  STS [R13], RZ ;  /* 0x000000ff0d007388 */ /* 0x0001e80000000800 */
[----:B------:R0:W-:Y:S02]  /*0440*/  STS [R4], RZ ;  /* 0x000000ff04007388 */ /* 0x0001e40000000800 */
[----:B------:R-:W-:Y:S05]  /*0450*/  @!P0 BRA `(.L_x_12) ;  /* 0xfffffffc00d48947 */ /* 0x000fea000383ffff */
.L_x_8:
[----:B------:R-:W-:Y:S05]  /*0460*/  BSYNC.RECONVERGENT B0 ;  /* 0x0000000000007941 */ /* 0x000fea0003800200 */
.L_x_7:
[----:B------:R-:W1:Y:S01]  /*0470*/  LDCU UR4, c[0x0][0x388] ;  /* 0x00007100ff0477ac */ /* 0x000e620008000800 */
[----:B------:R-:W-:Y:S01]  /*0480*/  BSSY.RECONVERGENT B0, `(.L_x_13) ;  /* 0x000004a000007945 */ /* 0x000fe20003800200 */
[----:B------:R-:W2:Y:S01]  /*0490*/  LDCU.64 UR8, c[0x0][0x358] ;  /* 0x00006b00ff0877ac */ /* 0x000ea20008000a00 */
[----:B------:R-:W-:Y:S01]  /*04a0*/  BAR.SYNC.DEFER_BLOCKING 0x0 ;  /* 0x0000000000007b1d */ /* 0x000fe20000010000 */
[----:B-1----:R-:W-:-:S13]  /*04b0*/  ISETP.GE.AND P0, PT, R2, UR4, PT ;  /* 0x0000000402007c0c */ /* 0x002fda000bf06270 */
[----:B--2---:R-:W-:Y:S05]  /*04c0*/  @P0 BRA `(.L_x_14) ;  /* 0x0000000400140947 */ /* 0x004fea0003800000 */
[----:B------:R-:W1:Y:S01]  /*04d0*/  I2F.U32.RP R10, R5 ;  /* 0x00000005000a7306 */ /* 0x000e620000209000 */
[C---:B0-----:R-:W-:Y:S01]  /*04e0*/  IMAD.IADD R4, R5.reuse, 0x1, R2 ;  /* 0x0000000105047824 */ /* 0x041fe200078e0202 */
[----:B------:R-:W-:Y:S01]  /*04f0*/  ISETP.NE.U32.AND P2, PT, R5, RZ, PT ;  /* 0x000000ff0500720c */ /* 0x000fe20003f45070 */
[----:B------:R-:W-:Y:S01]  /*0500*/  IMAD.MOV R11, RZ, RZ, -R5 ;  /* 0x000000ffff0b7224 */ /* 0x000fe200078e0a05 */
[----:B------:R-:W-:Y:S02]  /*0510*/  BSSY.RECONVERGENT B1, `(.L_x_15) ;  /* 0x0000028000017945 */ /* 0x000fe40003800200 */
[C---:B------:R-:W-:Y:S02]  /*0520*/  ISETP.GE.AND P0, PT, R4.reuse, UR4, PT ;  /* 0x0000000404007c0c */ /* 0x040fe4000bf06270 */
[----:B------:R-:W-:Y:S02]  /*0530*/  VIMNMX R9, PT, PT, R4, UR4, !PT ;  /* 0x0000000404097c48 */ /* 0x000fe4000ffe0100 */
[----:B------:R-:W-:-:S04]  /*0540*/  SEL R8, RZ, 0x1, P0 ;  /* 0x00000001ff087807 */ /* 0x000fc80000000000 */
[----:B------:R-:W-:Y:S01]  /*0550*/  IADD3 R4, PT, PT, R9, -R4, -R8 ;  /* 0x8000000409047210 */ /* 0x000fe20007ffe808 */
[----:B-1----:R-:W0:Y:S02]  /*0560*/  MUFU.RCP R10, R10 ;  /* 0x0000000a000a7308 */ /* 0x002e240000001000 */
[----:B0-----:R-:W-:-:S06]  /*0570*/  VIADD R6, R10, 0xffffffe ;  /* 0x0ffffffe0a067836 */ /* 0x001fcc0000000000 */
[----:B------:R0:W1:Y:S02]  /*0580*/  F2I.FTZ.U32.TRUNC.NTZ R7, R6 ;  /* 0x0000000600077305 */ /* 0x000064000021f000 */
[----:B0-----:R-:W-:Y:S02]  /*0590*/  IMAD.MOV.U32 R6, RZ, RZ, RZ ;  /* 0x000000ffff067224 */ /* 0x001fe400078e00ff */
[----:B-1----:R-:W-:-:S04]  /*05a0*/  IMAD R11, R11, R7, RZ ;  /* 0x000000070b0b7224 */ /* 0x002fc800078e02ff */
[----:B------:R-:W-:-:S06]  /*05b0*/  IMAD.HI.U32 R7, R7, R11, R6 ;  /* 0x0000000b07077227 */ /* 0x000fcc00078e0006 */
[----:B------:R-:W-:-:S04]  /*05c0*/  IMAD.HI.U32 R7, R7, R4, RZ ;  /* 0x0000000407077227 */ /* 0x000fc800078e00ff */
[----:B------:R-:W-:-:S04]  /*05d0*/  IMAD.MOV R6, RZ, RZ, -R7 ;  /* 0x000000ffff067224 */ /* 0x000fc800078e0a07 */
[----:B------:R-:W-:-:S05]  /*05e0*/  IMAD R4, R5, R6, R4 ;  /* 0x0000000605047224 */ /* 0x000fca00078e0204 */
[----:B------:R-:W-:-:S13]  /*05f0*/  ISETP.GE.U32.AND P0, PT, R4, R5, PT ;  /* 0x000000050400720c */ /* 0x000fda0003f06070 */
[----:B------:R-:W-:Y:S01]  /*0600*/  @P0 IADD3 R4, PT, PT, -R5, R4, RZ ;  /* 0x0000000405040210 */ /* 0x000fe20007ffe1ff */
[----:B------:R-:W-:-:S03]  /*0610*/  @P0 VIADD R7, R7, 0x1 ;  /* 0x0000000107070836 */ /* 0x000fc60000000000 */
[----:B------:R-:W-:-:S13]  /*0620*/  ISETP.GE.U32.AND P1, PT, R4, R5, PT ;  /* 0x000000050400720c */ /* 0x000fda0003f26070 */
[----:B------:R-:W-:Y:S01]  /*0630*/  @P1 VIADD R7, R7, 0x1 ;  /* 0x0000000107071836 */ /* 0x000fe20000000000 */
[----:B------:R-:W-:-:S05]  /*0640*/  @!P2 LOP3.LUT R7, RZ, R5, RZ, 0x33, !PT ;  /* 0x00000005ff07a212 */ /* 0x000fca00078e33ff */
[----:B------:R-:W-:-:S05]  /*0650*/  IMAD.IADD R4, R8, 0x1, R7 ;  /* 0x0000000108047824 */ /* 0x000fca00078e0207 */
[C---:B------:R-:W-:Y:S02]  /*0660*/  LOP3.LUT R6, R4.reuse, 0x3, RZ, 0xc0, !PT ;  /* 0x0000000304067812 */ /* 0x040fe400078ec0ff */
[----:B------:R-:W-:Y:S02]  /*0670*/  ISETP.GE.U32.AND P1, PT, R4, 0x3, PT ;  /* 0x000000030400780c */ /* 0x000fe40003f26070 */
[----:B------:R-:W-:-:S13]  /*0680*/  ISETP.NE.AND P0, PT, R6, 0x3, PT ;  /* 0x000000030600780c */ /* 0x000fda0003f05270 */
[----:B------:R-:W-:Y:S05]  /*0690*/  @!P0 BRA `(.L_x_16) ;  /* 0x00000000003c8947 */ /* 0x000fea0003800000 */
[----:B------:R-:W0:Y:S01]  /*06a0*/  S2R R9, SR_CgaCtaId ;  /* 0x0000000000097919 */ /* 0x000e220000008800 */
[----:B------:R-:W1:Y:S01]  /*06b0*/  LDC.64 R6, c[0x0][0x380] ;  /* 0x0000e000ff067b82 */ /* 0x000e620000000a00 */
[----:B------:R-:W-:Y:S01]  /*06c0*/  VIADD R4, R4, 0x1 ;  /* 0x0000000104047836 */ /* 0x000fe20000000000 */
[----:B------:R-:W-:-:S04]  /*06d0*/  MOV R8, 0x400 ;  /* 0x0000040000087802 */ /* 0x000fc80000000f00 */
[----:B------:R-:W-:-:S05]  /*06e0*/  LOP3.LUT R4, R4, 0x3, RZ, 0xc0, !PT ;  /* 0x0000000304047812 */ /* 0x000fca00078ec0ff */
[----:B------:R-:W-:Y:S01]  /*06f0*/  IMAD.MOV R4, RZ, RZ, -R4 ;  /* 0x000000ffff047224 */ /* 0x000fe200078e0a04 */
[----:B0-----:R-:W-:-:S07]  /*0700*/  LEA R11, R9, R8, 0x18 ;  /* 0x00000008090b7211 */ /* 0x001fce00078ec0ff */
.L_x_17:
[----:B-1----:R-:W-:-:S06]  /*0710*/  IMAD.WIDE R8, R2, 0x4, R6 ;  /* 0x0000000402087825 */ /* 0x002fcc00078e0206 */
[----:B------:R-:W2:Y:S01]  /*0720*/  LDG.E R8, desc[UR8][R8.64] ;  /* 0x0000000808087981 */ /* 0x000ea2000c1e1900 */
[----:B------:R-:W-:Y:S02]  /*0730*/  VIADD R4, R4, 0x1 ;  /* 0x0000000104047836 */ /* 0x000fe40000000000 */
[----:B------:R-:W-:-:S03]  /*0740*/  IMAD.IADD R2, R5, 0x1, R2 ;  /* 0x0000000105027824 */ /* 0x000fc600078e0202 */
[----:B------:R-:W-:Y:S02]  /*0750*/  ISETP.NE.AND P0, PT, R4, RZ, PT ;  /* 0x000000ff0400720c */ /* 0x000fe40003f05270 */
[----:B0-2---:R-:W-:-:S05]  /*0760*/  LEA R10, R8, R11, 0x2 ;  /* 0x0000000b080a7211 */ /* 0x005fca00078e10ff */
[----:B------:R0:W-:Y:S06]  /*0770*/  ATOMS.POPC.INC.32 RZ, [R10+URZ] ;  /* 0x000000000aff7f8c */ /* 0x0001ec000d8000ff */
[----:B------:R-:W-:Y:S05]  /*0780*/  @P0 BRA `(.L_x_17) ;  /* 0xfffffffc00e00947 */ /* 0x000fea000383ffff */
.L_x_16:
[----:B------:R-:W-:Y:S05]  /*0790*/  BSYNC.RECONVERGENT B1 ;  /* 0x0000000000017941 */ /* 0x000fea0003800200 */
.L_x_15:
[----:B------:R-:W-:Y:S05]  /*07a0*/  @!P1 BRA `(.L_x_14) ;  /* 0x00000000005c9947 */ /* 0x000fea0003800000 */
[----:B------:R-:W1:Y:S01]  /*07b0*/  S2R R9, SR_CgaCtaId ;  /* 0x0000000000097919 */ /* 0x000e620000008800 */
[----:B------:R-:W2:Y:S01]  /*07c0*/  LDC.64 R6, c[0x0][0x380] ;  /* 0x0000e000ff067b82 */ /* 0x000ea20000000a00 */
[----:B------:R-:W-:-:S04]  /*07d0*/  MOV R4, 0x400 ;  /* 0x0000040000047802 */ /* 0x000fc80000000f00 */
[----:B-1----:R-:W-:-:S07]  /*07e0*/  LEA R19, R9, R4, 0x18 ;  /* 0x0000000409137211 */ /* 0x002fce00078ec0ff */
.L_x_18:
[----:B--2---:R-:W-:-:S04]  /*07f0*/  IMAD.WIDE R14, R2, 0x4, R6 ;  /* 0x00000004020e7825 */ /* 0x004fc800078e0206 */
[C---:B------:R-:W-:Y:S02]  /*0800*/  IMAD.WIDE R8, R5.reuse, 0x4, R14 ;  /* 0x0000000405087825 */ /* 0x040fe400078e020e */
[----:B------:R-:W2:Y:S02]  /*0810*/  LDG.E R14, desc[UR8][R14.64] ;  /* 0x000000080e0e7981 */ /* 0x000ea4000c1e1900 */
[C---:B0-----:R-:W-:Y:S02]  /*0820*/  IMAD.WIDE R10, R5.reuse, 0x4, R8 ;  /* 0x00000004050a7825 */ /* 0x041fe400078e0208 */
[----:B------:R-:W3:Y:S02]  /*0830*/  LDG.E R8, desc[UR8][R8.64] ;  /* 0x0000000808087981 */ /* 0x000ee4000c1e1900 */
[C---:B------:R-:W-:Y:S02]  /*0840*/  IMAD.WIDE R12, R5.reuse, 0x4, R10 ;  /* 0x00000004050c7825 */ /* 0x040fe400078e020a */
[----:B------:R-:W4:Y:S04]  /*0850*/  LDG.E R10, desc[UR8][R10.64] ;  /* 0x000000080a0a7981 */ /* 0x000f28000c1e1900 */
[----:B------:R-:W5:Y:S01]  /*0860*/  LDG.E R12, desc[UR8][R12.64] ;  /* 0x000000080c0c7981 */ /* 0x000f62000c1e1900 */
[----:B------:R-:W-:-:S05]  /*0870*/  IMAD R2, R5, 0x4, R2 ;  /* 0x0000000405027824 */ /* 0x000fca00078e0202 */
[----:B------:R-:W-:Y:S01]  /*0880*/  ISETP.GE.AND P0, PT, R2, UR4, PT ;  /* 0x0000000402007c0c */ /* 0x000fe2000bf06270 */
[----:B-12---:R-:W-:-:S05]  /*0890*/  IMAD R4, R14, 0x4, R19 ;  /* 0x000000040e047824 */ /* 0x006fca00078e0213 */
[----:B------:R1:W-:Y:S01]  /*08a0*/  ATOMS.POPC.INC.32 RZ, [R4+URZ] ;  /* 0x0000000004ff7f8c */ /* 0x0003e2000d8000ff */
[----:B---3--:R-:W-:-:S05]  /*08b0*/  IMAD R16, R8, 0x4, R19 ;  /* 0x0000000408107824 */ /* 0x008fca00078e0213 */
[----:B------:R1:W-:Y:S01]  /*08c0*/  ATOMS.POPC.INC.32 RZ, [R16+URZ] ;  /* 0x0000000010ff7f8c */ /* 0x0003e2000d8000ff */
[----:B----4-:R-:W-:Y:S01]  /*08d0*/  IMAD R17, R10, 0x4, R19 ;  /* 0x000000040a117824 */ /* 0x010fe200078e0213 */
[----:B-----5:R-:W-:-:S04]  /*08e0*/  LEA R18, R12, R19, 0x2 ;  /* 0x000000130c127211 */ /* 0x020fc800078e10ff */
[----:B------:R1:W-:Y:S04]  /*08f0*/  ATOMS.POPC.INC.32 RZ, [R17+URZ] ;  /* 0x0000000011ff7f8c */ /* 0x0003e8000d8000ff */
[----:B------:R1:W-:Y:S01]  /*0900*/  ATOMS.POPC.INC.32 RZ, [R18+URZ] ;  /* 0x0000000012ff7f8c */ /* 0x0003e2000d8000ff */
[----:B------:R-:W-:Y:S05]  /*0910*/  @!P0 BRA `(.L_x_18) ;  /* 0xfffffffc00b48947 */ /* 0x000fea000383ffff */
.L_x_14:
[----:B------:R-:W-:Y:S05]  /*0920*/  BSYNC.RECONVERGENT B0 ;  /* 0x0000000000007941 */ /* 0x000fea0003800200 */
.L_x_13:
[----:B------:R-:W-:Y:S01]  /*0930*/  BAR.SYNC.DEFER_BLOCKING 0x0 ;  /* 0x0000000000007b1d */ /* 0x000fe20000010000 */
[----:B------:R-:W-:-:S13]  /*0940*/  ISETP.GE.AND P0, PT, R3, UR10, PT ;  /* 0x0000000a03007c0c */ /* 0x000fda000bf06270 */
[----:B------:R-:W-:Y:S05]  /*0950*/  @P0 EXIT ;  /* 0x000000000000094d */ /* 0x000fea0003800000 */
[----:B------:R-:W2:Y:S01]  /*0960*/  I2F.U32.RP R8, R0 ;  /* 0x0000000000087306 */ /* 0x000ea20000209000 */
[----:B------:R-:W-:Y:S01]  /*0970*/  IMAD.IADD R2, R3, 0x1, R0 ;  /* 0x0000000103027824 */ /* 0x000fe200078e0200 */
[----:B------:R-:W-:Y:S01]  /*0980*/  ISETP.NE.U32.AND P2, PT, R0, RZ, PT ;  /* 0x000000ff0000720c */ /* 0x000fe20003f45070 */
[----:B------:R-:W-:Y:S01]  /*0990*/  UIMAD UR4, UR6, UR10, URZ ;  /* 0x0000000a060472a4 */ /* 0x000fe2000f8e02ff */
[----:B------:R-:W-:Y:S02]  /*09a0*/  BSSY.RECONVERGENT B0, `(.L_x_19) ;  /* 0x0000031000007945 */ /* 0x000fe40003800200 */
[C---:B------:R-:W-:Y:S01]  /*09b0*/  ISETP.GE.U32.AND P0, PT, R2.reuse, UR10, PT ;  /* 0x0000000a02007c0c */ /* 0x040fe2000bf06070 */
[----:B------:R-:W-:Y:S01]  /*09c0*/  USHF.R.S32.HI UR7, URZ, 0x1f, UR4 ;  /* 0x0000001fff077899 */ /* 0x000fe20008011404 */
[----:B------:R-:W-:Y:S02]  /*09d0*/  VIMNMX.U32 R7, PT, PT, R2, UR10, !PT ;  /* 0x0000000a02077c48 */ /* 0x000fe4000ffe0000 */
[----:B------:R-:W-:-:S04]  /*09e0*/  SEL R6, RZ, 0x1, P0 ;  /* 0x00000001ff067807 */ /* 0x000fc80000000000 */
[----:B------:R-:W-:Y:S01]  /*09f0*/  IADD3 R7, PT, PT, R7, -R2, -R6 ;  /* 0x8000000207077210 */ /* 0x000fe20007ffe806 */
[----:B--2---:R-:W0:Y:S02]  /*0a00*/  MUFU.RCP R8, R8 ;  /* 0x0000000800087308 */ /* 0x004e240000001000 */
[----:B01----:R-:W-:-:S06]  /*0a10*/  VIADD R4, R8, 0xffffffe ;  /* 0x0ffffffe08047836 */ /* 0x003fcc0000000000 */
[----:B------:R0:W1:Y:S02]  /*0a20*/  F2I.FTZ.U32.TRUNC.NTZ R5, R4 ;  /* 0x0000000400057305 */ /* 0x000064000021f000 */
[----:B0-----:R-:W-:Y:S02]  /*0a30*/  IMAD.MOV.U32 R4, RZ, RZ, RZ ;  /* 0x000000ffff047224 */ /* 0x001fe400078e00ff */
[----:B-1----:R-:W-:-:S04]  /*0a40*/  IMAD.MOV R9, RZ, RZ, -R5 ;  /* 0x000000ffff097224 */ /* 0x002fc800078e0a05 */
[----:B------:R-:W-:-:S04]  /*0a50*/  IMAD R9, R9, R0, RZ ;  /* 0x0000000009097224 */ /* 0x000fc800078e02ff */
[----:B------:R-:W-:-:S06]  /*0a60*/  IMAD.HI.U32 R8, R5, R9, R4 ;  /* 0x0000000905087227 */ /* 0x000fcc00078e0004 */
[----:B------:R-:W-:-:S05]  /*0a70*/  IMAD.HI.U32 R5, R8, R7, RZ ;  /* 0x0000000708057227 */ /* 0x000fca00078e00ff */
[----:B------:R-:W-:-:S05]  /*0a80*/  IADD3 R2, PT, PT, -R5, RZ, RZ ;  /* 0x000000ff05027210 */ /* 0x000fca0007ffe1ff */
[----:B------:R-:W-:-:S05]  /*0a90*/  IMAD R7, R0, R2, R7 ;  /* 0x0000000200077224 */ /* 0x000fca00078e0207 */
[----:B------:R-:W-:-:S13]  /*0aa0*/  ISETP.GE.U32.AND P0, PT, R7, R0, PT ;  /* 0x000000000700720c */ /* 0x000fda0003f06070 */
[----:B------:R-:W-:Y:S02]  /*0ab0*/  @P0 IMAD.IADD R7, R7, 0x1, -R0 ;  /* 0x0000000107070824 */ /* 0x000fe400078e0a00 */
        /* <DEDUP_REMOVED lines=9> */
[----:B------:R-:W0:Y:S01]  /*0b50*/  S2UR UR6, SR_CgaCtaId ;  /* 0x00000000000679c3 */ /* 0x000e220000008800 */
[----:B------:R-:W1:Y:S01]  /*0b60*/  LDCU.64 UR12, c[0x0][0x390] ;  /* 0x00007200ff0c77ac */ /* 0x000e620008000a00 */
[----:B------:R-:W-:Y:S01]  /*0b70*/  VIADD R2, R2, 0x1 ;  /* 0x0000000102027836 */ /* 0x000fe20000000000 */
[----:B------:R-:W-:Y:S01]  /*0b80*/  IADD3 R5, P1, PT, R3, UR4, RZ ;  /* 0x0000000403057c10 */ /* 0x000fe2000ff3e0ff */
[----:B------:R-:W-:-:S03]  /*0b90*/  UMOV UR5, 0x400 ;  /* 0x0000040000057882 */ /* 0x000fc60000000000 */
[----:B------:R-:W-:Y:S02]  /*0ba0*/  IADD3.X R6, PT, PT, RZ, UR7, RZ, P1, !PT ;  /* 0x00000007ff067c10 */ /* 0x000fe40008ffe4ff */
[----:B------:R-:W-:-:S05]  /*0bb0*/  LOP3.LUT R2, R2, 0x3, RZ, 0xc0, !PT ;  /* 0x0000000302027812 */ /* 0x000fca00078ec0ff */
[----:B------:R-:W-:Y:S01]  /*0bc0*/  IMAD.MOV R8, RZ, RZ, -R2 ;  /* 0x000000ffff087224 */ /* 0x000fe200078e0a02 */
[----:B-1----:R-:W-:-:S04]  /*0bd0*/  LEA R4, P1, R5, UR12, 0x2 ;  /* 0x0000000c05047c11 */ /* 0x002fc8000f8210ff */
[----:B------:R-:W-:Y:S01]  /*0be0*/  LEA.HI.X R5, R5, UR13, R6, 0x2, P1 ;  /* 0x0000000d05057c11 */ /* 0x000fe200088f1406 */
[----:B0-----:R-:W-:-:S06]  /*0bf0*/  ULEA UR5, UR6, UR5, 0x18 ;  /* 0x0000000506057291 */ /* 0x001fcc000f8ec0ff */
[----:B------:R-:W-:Y:S01]  /*0c00*/  LEA R9, R3, UR5, 0x2 ;  /* 0x0000000503097c11 */ /* 0x000fe2000f8e10ff */
[----:B------:R-:W-:-:S07]  /*0c10*/  IMAD R3, R2, R0, R3 ;  /* 0x0000000002037224 */ /* 0x000fce00078e0203 */
.L_x_21:
[----:B0-----:R0:W1:Y:S01]  /*0c20*/  LDS R11, [R9] ;  /* 0x00000000090b7984 */ /* 0x0010620000000800 */
[----:B------:R-:W-:Y:S02]  /*0c30*/  IMAD.MOV.U32 R6, RZ, RZ, R4 ;  /* 0x000000ffff067224 */ /* 0x000fe400078e0004 */
[----:B------:R-:W-:Y:S02]  /*0c40*/  IMAD.MOV.U32 R7, RZ, RZ, R5 ;  /* 0x000000ffff077224 */ /* 0x000fe400078e0005 */
[----:B------:R-:W-:Y:S02]  /*0c50*/  VIADD R8, R8, 0x1 ;  /* 0x0000000108087836 */ /* 0x000fe40000000000 */
[----:B------:R-:W-:-:S03]  /*0c60*/  IMAD.WIDE.U32 R4, R0, 0x4, R6 ;  /* 0x0000000400047825 */ /* 0x000fc600078e0006 */
[----:B------:R-:W-:Y:S01]  /*0c70*/  ISETP.NE.AND P1, PT, R8, RZ, PT ;  /* 0x000000ff0800720c */ /* 0x000fe20003f25270 */
[----:B0-----:R-:W-:Y:S01]  /*0c80*/  IMAD R9, R0, 0x4, R9 ;  /* 0x0000000400097824 */ /* 0x001fe200078e0209 */
[----:B-1----:R0:W-:Y:S11]  /*0c90*/  STG.E desc[UR8][R6.64], R11 ;  /* 0x0000000b06007986 */ /* 0x0021f6000c101908 */
[----:B------:R-:W-:Y:S05]  /*0ca0*/  @P1 BRA `(.L_x_21) ;  /* 0xfffffffc00dc1947 */ /* 0x000fea000383ffff */
.L_x_20:
[----:B------:R-:W-:Y:S05]  /*0cb0*/  BSYNC.RECONVERGENT B0 ;  /* 0x0000000000007941 */ /* 0x000fea0003800200 */
.L_x_19:
[----:B------:R-:W-:Y:S05]  /*0cc0*/  @!P0 EXIT ;  /* 0x000000000000894d */ /* 0x000fea0003800000 */
[----:B------:R-:W1:Y:S01]  /*0cd0*/  S2UR UR6, SR_CgaCtaId ;  /* 0x00000000000679c3 */ /* 0x000e620000008800 */
[----:B------:R-:W-:Y:S01]  /*0ce0*/  UMOV UR5, 0x400 ;  /* 0x0000040000057882 */ /* 0x000fe20000000000 */
[----:B------:R-:W2:Y:S02]  /*0cf0*/  LDCU.64 UR12, c[0x0][0x390] ;  /* 0x00007200ff0c77ac */ /* 0x000ea40008000a00 */
[----:B-12---:R-:W-:-:S12]  /*0d00*/  ULEA UR5, UR6, UR5, 0x18 ;  /* 0x0000000506057291 */ /* 0x006fd8000f8ec0ff */
.L_x_22:
[C---:B01----:R-:W-:Y:S02]  /*0d10*/  LEA R7, R3.reuse, UR5, 0x2 ;  /* 0x0000000503077c11 */ /* 0x043fe4000f8e10ff */
[----:B------:R-:W-:Y:S01]  /*0d20*/  IADD3 R5, P0, PT, R3, UR4, RZ ;  /* 0x0000000403057c10 */ /* 0x000fe2000ff1e0ff */
[C---:B------:R-:W-:Y:S01]  /*0d30*/  IMAD.IADD R3, R0.reuse, 0x1, R3 ;  /* 0x0000000100037824 */ /* 0x040fe200078e0203 */
[C---:B------:R-:W-:Y:S01]  /*0d40*/  LEA R9, R0.reuse, R7, 0x2 ;  /* 0x0000000700097211 */ /* 0x040fe200078e10ff */
[----:B------:R0:W1:Y:S02]  /*0d50*/  LDS R13, [R7] ;  /* 0x00000000070d7984 */ /* 0x0000640000000800 */
[C---:B------:R-:W-:Y:S01]  /*0d60*/  IMAD.IADD R11, R3.reuse, 0x1, R0 ;  /* 0x00000001030b7824 */ /* 0x040fe200078e0200 */
[----:B------:R-:W-:Y:S01]  /*0d70*/  IADD3 R14, P1, PT, R3, UR4, RZ ;  /* 0x00000004030e7c10 */ /* 0x000fe2000ff3e0ff */
[C---:B------:R-:W-:Y:S01]  /*0d80*/  IMAD R17, R0.reuse, 0x4, R9 ;  /* 0x0000000400117824 */ /* 0x040fe200078e0209 */
[----:B------:R2:W3:Y:S01]  /*0d90*/  LDS R15, [R9] ;  /* 0x00000000090f7984 */ /* 0x0004e20000000800 */
[----:B------:R-:W-:Y:S01]  /*0da0*/  IMAD.X R6, RZ, RZ, UR7, P0 ;  /* 0x00000007ff067e24 */ /* 0x000fe200080e06ff */
[----:B------:R-:W-:Y:S01]  /*0db0*/  IADD3 R3, PT, PT, R11, R0, RZ ;  /* 0x000000000b037210 */ /* 0x000fe20007ffe0ff */
[----:B------:R-:W-:Y:S01]  /*0dc0*/  IMAD R2, R0, 0x4, R17 ;  /* 0x0000000400027824 */ /* 0x000fe200078e0211 */
[----:B------:R-:W-:Y:S01]  /*0dd0*/  LEA R4, P0, R5, UR12, 0x2 ;  /* 0x0000000c05047c11 */ /* 0x000fe2000f8010ff */
[----:B------:R-:W4:Y:S01]  /*0de0*/  LDS R17, [R17] ;  /* 0x0000000011117984 */ /* 0x000f220000000800 */
[----:B0-----:R-:W-:Y:S01]  /*0df0*/  IMAD.X R7, RZ, RZ, UR7, P1 ;  /* 0x00000007ff077e24 */ /* 0x001fe200088e06ff */
[----:B--2---:R-:W-:-:S02]  /*0e00*/  IADD3 R9, P2, PT, R11, UR4, RZ ;  /* 0x000000040b097c10 */ /* 0x004fc4000ff5e0ff */
[----:B------:R0:W2:Y:S01]  /*0e10*/  LDS R19, [R2] ;  /* 0x0000000002137984 */ /* 0x0000a20000000800 */
[----:B------:R-:W-:Y:S02]  /*0e20*/  LEA.HI.X R5, R5, UR13, R6, 0x2, P0 ;  /* 0x0000000d05057c11 */ /* 0x000fe400080f1406 */
[C---:B------:R-:W-:Y:S01]  /*0e30*/  LEA R6, P0, R14.reuse, UR12, 0x2 ;  /* 0x0000000c0e067c11 */ /* 0x040fe2000f8010ff */
[----:B------:R-:W-:Y:S01]  /*0e40*/  IMAD.X R12, RZ, RZ, UR7, P2 ;  /* 0x00000007ff0c7e24 */ /* 0x000fe200090e06ff */
[----:B------:R-:W-:Y:S02]  /*0e50*/  LEA R8, P2, R9, UR12, 0x2 ;  /* 0x0000000c09087c11 */ /* 0x000fe4000f8410ff */
[----:B------:R-:W-:Y:S02]  /*0e60*/  LEA.HI.X R7, R14, UR13, R7, 0x2, P0 ;  /* 0x0000000d0e077c11 */ /* 0x000fe400080f1407 */
[C---:B0-----:R-:W-:Y:S01]  /*0e70*/  IADD3 R2, P1, PT, R3.reuse, UR4, RZ ;  /* 0x0000000403027c10 */ /* 0x041fe2000ff3e0ff */
[----:B------:R-:W-:Y:S01]  /*0e80*/  IMAD.IADD R3, R3, 0x1, R0 ;  /* 0x0000000103037824 */ /* 0x000fe200078e0200 */
[----:B------:R-:W-:-:S03]  /*0e90*/  LEA.HI.X R9, R9, UR13, R12, 0x2, P2 ;  /* 0x0000000d09097c11 */ /* 0x000fc600090f140c */
[----:B------:R-:W-:Y:S01]  /*0ea0*/  IMAD.X R11, RZ, RZ, UR7, P1 ;  /* 0x00000007ff0b7e24 */ /* 0x000fe200088e06ff */
[C---:B------:R-:W-:Y:S02]  /*0eb0*/  LEA R10, P1, R2.reuse, UR12, 0x2 ;  /* 0x0000000c020a7c11 */ /* 0x040fe4000f8210ff */
[----:B------:R-:W-:Y:S02]  /*0ec0*/  ISETP.GE.AND P0, PT, R3, UR10, PT ;  /* 0x0000000a03007c0c */ /* 0x000fe4000bf06270 */
[----:B------:R-:W-:Y:S01]  /*0ed0*/  LEA.HI.X R11, R2, UR13, R11, 0x2, P1 ;  /* 0x0000000d020b7c11 */ /* 0x000fe200088f140b */
[----:B-1----:R1:W-:Y:S04]  /*0ee0*/  STG.E desc[UR8][R4.64], R13 ;  /* 0x0000000d04007986 */ /* 0x0023e8000c101908 */
[----:B---3--:R1:W-:Y:S04]  /*0ef0*/  STG.E desc[UR8][R6.64], R15 ;  /* 0x0000000f06007986 */ /* 0x0083e8000c101908 */
[----:B----4-:R1:W-:Y:S04]  /*0f00*/  STG.E desc[UR8][R8.64], R17 ;  /* 0x0000001108007986 */ /* 0x0103e8000c101908 */
[----:B--2---:R1:W-:Y:S01]  /*0f10*/  STG.E desc[UR8][R10.64], R19 ;  /* 0x000000130a007986 */ /* 0x0043e2000c101908 */
[----:B------:R-:W-:Y:S05]  /*0f20*/  @!P0 BRA `(.L_x_22) ;  /* 0xfffffffc00788947 */ /* 0x000fea000383ffff */
[----:B------:R-:W-:Y:S05]  /*0f30*/  EXIT ;  /* 0x000000000000794d */ /* 0x000fea0003800000 */
.L_x_23:
        /* <DEDUP_REMOVED lines=12> */
.L_x_25:


//--------------------- .nv.shared._Z19histogramFinalAccumPKiiiPi --------------------------
	.section	.nv.shared._Z19histogramFinalAccumPKiiiPi,"aw",@nobits
	.sectionflags	@""
	.align	16
	.zero		1024


//--------------------- .nv.shared.reserved.0     --------------------------
	.section	.nv.shared.reserved.0,"aw",@nobits
	.weak		__nv_reservedSMEM_offset_0_alias
	.size		__nv_reservedSMEM_offset_0_alias, 0, 64
	.other		__nv_reservedSMEM_offset_0_alias,@"STO_CUDA_RESERVED_SHARED STV_DEFAULT"
__nv_reservedSMEM_offset_0_alias:
	.zero		0
	.zero		64


//--------------------- .nv.shared._Z20histogramSmemAtomicsPKiiiPi --------------------------
	.section	.nv.shared._Z20histogramSmemAtomicsPKiiiPi,"aw",@nobits
	.sectionflags	@""
	.align	16
	.zero		1024


//--------------------- .nv.constant0._Z19histogramFinalAccumPKiiiPi --------------------------
	.section	.nv.constant0._Z19histogramFinalAccumPKiiiPi,"a",@progbits
	.sectionflags	@""
	.align	4
.nv.constant0._Z19histogramFinalAccumPKiiiPi:
	.zero		920


//--------------------- .nv.constant0._Z20histogramSmemAtomicsPKiiiPi --------------------------
	.section	.nv.constant0._Z20histogramSmemAtomicsPKiiiPi,"a",@progbits
	.sectionflags	@""
	.align	4
.nv.constant0._Z20histogramSmemAtomicsPKiiiPi:
	.zero		920


//--------------------- SYMBOLS --------------------------

	.type		.nv.reservedSmem.offset0,@object
	.size		.nv.reservedSmem.offset0,0x4
	.type		.nv.reservedSmem.cap,@object
	.size		.nv.reservedSmem.cap,0x4
